//
// Generated by NVIDIA NVVM Compiler
//
// Compiler Build ID: CL-36424714
// Cuda compilation tools, release 13.0, V13.0.88
// Based on NVVM 20.0.0
//

.version 9.0
.target sm_100
.address_size 64

	// .globl	_Z23matchTemplateGPU_kernelPiPfS_PxiiiiffS0_
.global .align 4 .b8 cosine[12] = {243, 4, 53, 63, 0, 0, 128, 63, 243, 4, 53, 63};
.global .align 4 .b8 sine[12] = {243, 4, 53, 191, 0, 0, 0, 0, 243, 4, 53, 63};

.visible .entry _Z23matchTemplateGPU_kernelPiPfS_PxiiiiffS0_(
	.param .u64 .ptr .align 1 _Z23matchTemplateGPU_kernelPiPfS_PxiiiiffS0__param_0,
	.param .u64 .ptr .align 1 _Z23matchTemplateGPU_kernelPiPfS_PxiiiiffS0__param_1,
	.param .u64 .ptr .align 1 _Z23matchTemplateGPU_kernelPiPfS_PxiiiiffS0__param_2,
	.param .u64 .ptr .align 1 _Z23matchTemplateGPU_kernelPiPfS_PxiiiiffS0__param_3,
	.param .u32 _Z23matchTemplateGPU_kernelPiPfS_PxiiiiffS0__param_4,
	.param .u32 _Z23matchTemplateGPU_kernelPiPfS_PxiiiiffS0__param_5,
	.param .u32 _Z23matchTemplateGPU_kernelPiPfS_PxiiiiffS0__param_6,
	.param .u32 _Z23matchTemplateGPU_kernelPiPfS_PxiiiiffS0__param_7,
	.param .f32 _Z23matchTemplateGPU_kernelPiPfS_PxiiiiffS0__param_8,
	.param .f32 _Z23matchTemplateGPU_kernelPiPfS_PxiiiiffS0__param_9,
	.param .u64 .ptr .align 1 _Z23matchTemplateGPU_kernelPiPfS_PxiiiiffS0__param_10
)
{
	.reg .pred 	%p<74>;
	.reg .b32 	%r<392>;
	.reg .b32 	%f<272>;
	.reg .b64 	%rd<208>;
	.reg .b64 	%fd<15>;

	ld.param.u64 	%rd62, [_Z23matchTemplateGPU_kernelPiPfS_PxiiiiffS0__param_0];
	ld.param.u64 	%rd63, [_Z23matchTemplateGPU_kernelPiPfS_PxiiiiffS0__param_1];
	ld.param.u64 	%rd65, [_Z23matchTemplateGPU_kernelPiPfS_PxiiiiffS0__param_2];
	ld.param.u64 	%rd66, [_Z23matchTemplateGPU_kernelPiPfS_PxiiiiffS0__param_3];
	ld.param.u32 	%r70, [_Z23matchTemplateGPU_kernelPiPfS_PxiiiiffS0__param_4];
	ld.param.u32 	%r71, [_Z23matchTemplateGPU_kernelPiPfS_PxiiiiffS0__param_5];
	ld.param.u32 	%r72, [_Z23matchTemplateGPU_kernelPiPfS_PxiiiiffS0__param_6];
	ld.param.u32 	%r73, [_Z23matchTemplateGPU_kernelPiPfS_PxiiiiffS0__param_7];
	ld.param.u64 	%rd64, [_Z23matchTemplateGPU_kernelPiPfS_PxiiiiffS0__param_10];
	cvta.to.global.u64 	%rd1, %rd65;
	cvta.to.global.u64 	%rd2, %rd63;
	cvta.to.global.u64 	%rd3, %rd66;
	cvta.to.global.u64 	%rd4, %rd64;
	mov.u32 	%r74, %ctaid.x;
	shl.b32 	%r75, %r74, 8;
	mov.u32 	%r76, %tid.x;
	add.s32 	%r77, %r75, %r76;
	div.s32 	%r1, %r77, %r71;
	mul.lo.s32 	%r78, %r1, %r71;
	sub.s32 	%r2, %r77, %r78;
	setp.ge.s32 	%p6, %r1, %r70;
	setp.lt.s32 	%p7, %r71, 0;
	or.pred  	%p1, %p7, %p6;
	mul.lo.s32 	%r3, %r77, 3;
	add.s32 	%r79, %r73, -1;
	add.s32 	%r80, %r72, -1;
	cvt.rn.f32.s32 	%f1, %r79;
	cvt.rn.f32.s32 	%f2, %r80;
	add.s32 	%r4, %r70, -1;
	add.s32 	%r5, %r71, -1;
	setp.lt.s32 	%p8, %r72, 1;
	mul.lo.s32 	%r81, %r73, %r72;
	cvt.rn.f64.s32 	%fd2, %r81;
	mul.f64 	%fd1, %fd2, 0d4008000000000000;
	@%p8 bra 	$L__BB0_67;
	ld.param.u32 	%r385, [_Z23matchTemplateGPU_kernelPiPfS_PxiiiiffS0__param_7];
	setp.lt.s32 	%p27, %r385, 1;
	@%p27 bra 	$L__BB0_42;
	cvt.rn.f32.s32 	%f3, %r1;
	cvt.rn.f32.s32 	%f4, %r2;
	cvta.to.global.u64 	%rd5, %rd62;
	mov.b32 	%r387, 0;
	mad.lo.s32 	%r311, %r1, %r71, %r2;
	mov.u64 	%rd158, cosine;
	mov.u64 	%rd160, sine;
$L__BB0_3:
	@%p1 bra 	$L__BB0_41;
	ld.param.u64 	%rd185, [_Z23matchTemplateGPU_kernelPiPfS_PxiiiiffS0__param_10];
	mad.lo.s32 	%r312, %r311, 3, %r387;
	cvta.to.global.u64 	%rd154, %rd185;
	mul.wide.s32 	%rd155, %r312, 4;
	add.s64 	%rd156, %rd154, %rd155;
	mov.b32 	%r313, -1082130432;
	st.global.u32 	[%rd156], %r313;
	mul.wide.u32 	%rd157, %r387, 4;
	add.s64 	%rd159, %rd158, %rd157;
	ld.global.f32 	%f5, [%rd159];
	mul.f32 	%f168, %f5, 0f00000000;
	add.s64 	%rd161, %rd160, %rd157;
	ld.global.f32 	%f6, [%rd161];
	mul.f32 	%f169, %f6, %f1;
	add.f32 	%f170, %f168, %f169;
	cvt.rzi.s32.f32 	%r314, %f170;
	sub.s32 	%r315, %r1, %r314;
	mul.f32 	%f171, %f5, %f1;
	mul.f32 	%f172, %f6, 0f00000000;
	sub.f32 	%f173, %f171, %f172;
	cvt.rzi.s32.f32 	%r316, %f173;
	add.s32 	%r317, %r316, %r2;
	fma.rn.f32 	%f174, %f5, %f2, %f172;
	cvt.rzi.s32.f32 	%r318, %f174;
	sub.s32 	%r319, %r1, %r318;
	mul.f32 	%f175, %f6, %f2;
	sub.f32 	%f176, %f168, %f175;
	cvt.rzi.s32.f32 	%r320, %f176;
	add.s32 	%r321, %r320, %r2;
	fma.rn.f32 	%f177, %f5, %f2, %f169;
	cvt.rzi.s32.f32 	%r322, %f177;
	sub.s32 	%r323, %r1, %r322;
	sub.f32 	%f178, %f171, %f175;
	cvt.rzi.s32.f32 	%r324, %f178;
	add.s32 	%r325, %r324, %r2;
	min.s32 	%r326, %r319, %r323;
	min.s32 	%r327, %r315, %r326;
	min.s32 	%r7, %r1, %r327;
	max.s32 	%r328, %r319, %r323;
	max.s32 	%r329, %r315, %r328;
	max.s32 	%r330, %r1, %r329;
	min.s32 	%r331, %r321, %r325;
	min.s32 	%r332, %r317, %r331;
	min.s32 	%r8, %r2, %r332;
	max.s32 	%r333, %r321, %r325;
	max.s32 	%r334, %r317, %r333;
	max.s32 	%r335, %r2, %r334;
	sub.s32 	%r336, %r330, %r7;
	sub.s32 	%r337, %r335, %r8;
	mad.lo.s32 	%r338, %r336, %r337, %r336;
	add.s32 	%r339, %r337, %r338;
	add.s32 	%r9, %r339, 1;
	max.s32 	%r10, %r7, 0;
	min.s32 	%r340, %r330, %r4;
	max.s32 	%r11, %r8, 0;
	min.s32 	%r12, %r335, %r5;
	mul.lo.s32 	%r13, %r340, %r71;
	add.s32 	%r341, %r12, %r13;
	mul.wide.s32 	%rd162, %r341, 8;
	add.s64 	%rd163, %rd3, %rd162;
	ld.global.u64 	%rd6, [%rd163];
	setp.lt.s32 	%p46, %r7, 1;
	mov.b64 	%rd187, 0;
	@%p46 bra 	$L__BB0_6;
	add.s32 	%r342, %r10, -1;
	mad.lo.s32 	%r343, %r342, %r71, %r12;
	mul.wide.s32 	%rd164, %r343, 8;
	add.s64 	%rd165, %rd3, %rd164;
	ld.global.u64 	%rd187, [%rd165];
$L__BB0_6:
	setp.lt.s32 	%p47, %r8, 1;
	mov.b64 	%rd188, 0;
	@%p47 bra 	$L__BB0_8;
	add.s32 	%r344, %r13, %r11;
	add.s32 	%r345, %r344, -1;
	mul.wide.s32 	%rd167, %r345, 8;
	add.s64 	%rd168, %rd3, %rd167;
	ld.global.u64 	%rd188, [%rd168];
$L__BB0_8:
	mov.b64 	%rd189, 0;
	min.s32 	%r346, %r7, %r8;
	setp.lt.s32 	%p48, %r346, 1;
	@%p48 bra 	$L__BB0_10;
	add.s32 	%r347, %r10, -1;
	mad.lo.s32 	%r348, %r347, %r71, %r11;
	add.s32 	%r349, %r348, -1;
	mul.wide.u32 	%rd170, %r349, 8;
	add.s64 	%rd171, %rd3, %rd170;
	ld.global.u64 	%rd189, [%rd171];
$L__BB0_10:
	ld.param.f32 	%f257, [_Z23matchTemplateGPU_kernelPiPfS_PxiiiiffS0__param_9];
	ld.param.u64 	%rd184, [_Z23matchTemplateGPU_kernelPiPfS_PxiiiiffS0__param_1];
	add.s64 	%rd172, %rd187, %rd188;
	sub.s64 	%rd173, %rd6, %rd172;
	add.s64 	%rd174, %rd173, %rd189;
	cvt.rn.f32.s64 	%f179, %rd174;
	cvt.rn.f32.s32 	%f180, %r9;
	div.rn.f32 	%f181, %f179, %f180;
	cvta.to.global.u64 	%rd175, %rd184;
	ld.global.f32 	%f182, [%rd175];
	sub.f32 	%f183, %f181, %f182;
	abs.f32 	%f184, %f183;
	setp.ge.f32 	%p49, %f184, %f257;
	@%p49 bra 	$L__BB0_41;
	mov.f32 	%f259, 0f00000000;
	mov.b32 	%r388, 0;
$L__BB0_12:
	ld.param.u32 	%r386, [_Z23matchTemplateGPU_kernelPiPfS_PxiiiiffS0__param_7];
	neg.s32 	%r390, %r386;
	cvt.rn.f32.u32 	%f186, %r388;
	mul.f32 	%f8, %f5, %f186;
	mul.f32 	%f9, %f6, %f186;
	not.b32 	%r352, %r388;
	add.s32 	%r353, %r72, %r352;
	mul.lo.s32 	%r354, %r386, %r353;
	mul.lo.s32 	%r389, %r354, 3;
	mov.b32 	%r391, 0;
$L__BB0_13:
	cvt.rn.f32.u32 	%f188, %r391;
	fma.rn.f32 	%f189, %f6, %f188, %f8;
	mul.f32 	%f190, %f5, %f188;
	sub.f32 	%f191, %f190, %f9;
	sub.f32 	%f192, %f3, %f189;
	add.f32 	%f193, %f191, %f4;
	cvt.rmi.f32.f32 	%f194, %f189;
	sub.f32 	%f195, %f3, %f194;
	cvt.rpi.f32.f32 	%f196, %f189;
	sub.f32 	%f197, %f3, %f196;
	min.f32 	%f198, %f195, %f197;
	cvt.rzi.s32.f32 	%r355, %f198;
	max.f32 	%f199, %f195, %f197;
	cvt.rzi.s32.f32 	%r356, %f199;
	cvt.rmi.f32.f32 	%f200, %f191;
	add.f32 	%f201, %f200, %f4;
	cvt.rpi.f32.f32 	%f202, %f191;
	add.f32 	%f203, %f202, %f4;
	min.f32 	%f204, %f201, %f203;
	cvt.rzi.s32.f32 	%r357, %f204;
	max.f32 	%f205, %f201, %f203;
	cvt.rzi.s32.f32 	%r359, %f205;
	cvt.rn.f32.s32 	%f206, %r355;
	sub.f32 	%f11, %f192, %f206;
	cvt.rn.f32.s32 	%f207, %r357;
	sub.f32 	%f12, %f193, %f207;
	setp.gt.s32 	%p50, %r355, -1;
	setp.lt.s32 	%p51, %r355, %r70;
	and.pred  	%p52, %p50, %p51;
	setp.lt.u32 	%p53, %r357, %r71;
	and.pred  	%p2, %p52, %p53;
	mul.lo.s32 	%r361, %r355, %r71;
	add.s32 	%r362, %r361, %r357;
	mul.lo.s32 	%r363, %r362, 3;
	mov.f32 	%f208, 0f3F800000;
	sub.f32 	%f13, %f208, %f11;
	sub.f32 	%f14, %f208, %f12;
	setp.gt.s32 	%p54, %r356, -1;
	setp.lt.s32 	%p55, %r356, %r70;
	and.pred  	%p56, %p54, %p55;
	and.pred  	%p3, %p56, %p53;
	mul.lo.s32 	%r364, %r356, %r71;
	add.s32 	%r365, %r364, %r357;
	mul.lo.s32 	%r21, %r365, 3;
	setp.lt.u32 	%p57, %r359, %r71;
	and.pred  	%p4, %p52, %p57;
	add.s32 	%r366, %r361, %r359;
	mul.lo.s32 	%r22, %r366, 3;
	and.pred  	%p5, %p56, %p57;
	add.s32 	%r23, %r364, %r359;
	mul.wide.u32 	%rd176, %r363, 4;
	add.s64 	%rd13, %rd1, %rd176;
	mov.f32 	%f260, 0f00000000;
	not.pred 	%p58, %p2;
	@%p58 bra 	$L__BB0_15;
	ld.global.u32 	%r367, [%rd13];
	cvt.rn.f32.s32 	%f260, %r367;
$L__BB0_15:
	mul.f32 	%f17, %f13, %f260;
	mul.wide.u32 	%rd177, %r21, 4;
	add.s64 	%rd14, %rd1, %rd177;
	mov.f32 	%f261, 0f00000000;
	not.pred 	%p59, %p3;
	@%p59 bra 	$L__BB0_17;
	ld.global.u32 	%r368, [%rd14];
	cvt.rn.f32.s32 	%f261, %r368;
$L__BB0_17:
	mul.f32 	%f211, %f11, %f261;
	mul.f32 	%f212, %f14, %f211;
	fma.rn.f32 	%f20, %f14, %f17, %f212;
	mul.wide.u32 	%rd178, %r22, 4;
	add.s64 	%rd15, %rd1, %rd178;
	mov.f32 	%f262, 0f00000000;
	not.pred 	%p60, %p4;
	@%p60 bra 	$L__BB0_19;
	ld.global.u32 	%r369, [%rd15];
	cvt.rn.f32.s32 	%f262, %r369;
$L__BB0_19:
	mul.f32 	%f214, %f13, %f262;
	fma.rn.f32 	%f23, %f12, %f214, %f20;
	mul.lo.s32 	%r370, %r23, 3;
	mul.wide.u32 	%rd179, %r370, 4;
	add.s64 	%rd16, %rd1, %rd179;
	mov.f32 	%f263, 0f00000000;
	not.pred 	%p61, %p5;
	@%p61 bra 	$L__BB0_21;
	ld.global.u32 	%r371, [%rd16];
	cvt.rn.f32.s32 	%f263, %r371;
$L__BB0_21:
	mul.f32 	%f216, %f11, %f263;
	fma.rn.f32 	%f217, %f12, %f216, %f23;
	mul.wide.s32 	%rd180, %r389, 4;
	add.s64 	%rd17, %rd5, %rd180;
	ld.global.u32 	%r372, [%rd17];
	cvt.rn.f32.s32 	%f218, %r372;
	sub.f32 	%f219, %f218, %f217;
	mul.f32 	%f220, %f219, %f219;
	cvt.f64.f32 	%fd3, %f220;
	div.rn.f64 	%fd4, %fd3, %fd1;
	cvt.f64.f32 	%fd5, %f259;
	add.f64 	%fd6, %fd4, %fd5;
	cvt.rn.f32.f64 	%f26, %fd6;
	mov.f32 	%f264, 0f00000000;
	@%p58 bra 	$L__BB0_23;
	ld.global.u32 	%r373, [%rd13+4];
	cvt.rn.f32.s32 	%f264, %r373;
$L__BB0_23:
	mul.f32 	%f29, %f13, %f264;
	mov.f32 	%f265, 0f00000000;
	@%p59 bra 	$L__BB0_25;
	ld.global.u32 	%r374, [%rd14+4];
	cvt.rn.f32.s32 	%f265, %r374;
$L__BB0_25:
	mul.f32 	%f223, %f11, %f265;
	mul.f32 	%f224, %f14, %f223;
	fma.rn.f32 	%f32, %f14, %f29, %f224;
	mov.f32 	%f266, 0f00000000;
	@%p60 bra 	$L__BB0_27;
	ld.global.u32 	%r375, [%rd15+4];
	cvt.rn.f32.s32 	%f266, %r375;
$L__BB0_27:
	mul.f32 	%f226, %f13, %f266;
	fma.rn.f32 	%f35, %f12, %f226, %f32;
	mov.f32 	%f267, 0f00000000;
	@%p61 bra 	$L__BB0_29;
	ld.global.u32 	%r376, [%rd16+4];
	cvt.rn.f32.s32 	%f267, %r376;
$L__BB0_29:
	mul.f32 	%f228, %f11, %f267;
	fma.rn.f32 	%f229, %f12, %f228, %f35;
	ld.global.u32 	%r377, [%rd17+4];
	cvt.rn.f32.s32 	%f230, %r377;
	sub.f32 	%f231, %f230, %f229;
	mul.f32 	%f232, %f231, %f231;
	cvt.f64.f32 	%fd7, %f232;
	div.rn.f64 	%fd8, %fd7, %fd1;
	cvt.f64.f32 	%fd9, %f26;
	add.f64 	%fd10, %fd8, %fd9;
	cvt.rn.f32.f64 	%f38, %fd10;
	mov.f32 	%f268, 0f00000000;
	@%p58 bra 	$L__BB0_31;
	ld.global.u32 	%r378, [%rd13+8];
	cvt.rn.f32.s32 	%f268, %r378;
$L__BB0_31:
	mul.f32 	%f41, %f13, %f268;
	mov.f32 	%f269, 0f00000000;
	@%p59 bra 	$L__BB0_33;
	ld.global.u32 	%r379, [%rd14+8];
	cvt.rn.f32.s32 	%f269, %r379;
$L__BB0_33:
	mul.f32 	%f235, %f11, %f269;
	mul.f32 	%f236, %f14, %f235;
	fma.rn.f32 	%f44, %f14, %f41, %f236;
	mov.f32 	%f270, 0f00000000;
	@%p60 bra 	$L__BB0_35;
	ld.global.u32 	%r380, [%rd15+8];
	cvt.rn.f32.s32 	%f270, %r380;
$L__BB0_35:
	mul.f32 	%f238, %f13, %f270;
	fma.rn.f32 	%f47, %f12, %f238, %f44;
	mov.f32 	%f271, 0f00000000;
	@%p61 bra 	$L__BB0_37;
	ld.global.u32 	%r381, [%rd16+8];
	cvt.rn.f32.s32 	%f271, %r381;
$L__BB0_37:
	mul.f32 	%f239, %f11, %f271;
	fma.rn.f32 	%f240, %f12, %f239, %f47;
	ld.global.u32 	%r382, [%rd17+8];
	cvt.rn.f32.s32 	%f241, %r382;
	sub.f32 	%f242, %f241, %f240;
	mul.f32 	%f243, %f242, %f242;
	cvt.f64.f32 	%fd11, %f243;
	div.rn.f64 	%fd12, %fd11, %fd1;
	cvt.f64.f32 	%fd13, %f38;
	add.f64 	%fd14, %fd12, %fd13;
	cvt.rn.f32.f64 	%f259, %fd14;
	add.s32 	%r391, %r391, 1;
	add.s32 	%r390, %r390, 1;
	setp.ne.s32 	%p70, %r390, 0;
	add.s32 	%r389, %r389, 3;
	@%p70 bra 	$L__BB0_13;
	add.s32 	%r388, %r388, 1;
	setp.ne.s32 	%p71, %r388, %r72;
	@%p71 bra 	$L__BB0_12;
	ld.param.f32 	%f250, [_Z23matchTemplateGPU_kernelPiPfS_PxiiiiffS0__param_8];
	sqrt.rn.f32 	%f51, %f259;
	setp.lt.f32 	%p72, %f51, %f250;
	@%p72 bra 	$L__BB0_40;
	bra.uni 	$L__BB0_41;
$L__BB0_40:
	ld.param.u64 	%rd186, [_Z23matchTemplateGPU_kernelPiPfS_PxiiiiffS0__param_10];
	cvta.to.global.u64 	%rd181, %rd186;
	mad.lo.s32 	%r383, %r1, %r71, %r2;
	mad.lo.s32 	%r384, %r383, 3, %r387;
	mul.wide.s32 	%rd182, %r384, 4;
	add.s64 	%rd183, %rd181, %rd182;
	st.global.f32 	[%rd183], %f51;
$L__BB0_41:
	add.s32 	%r387, %r387, 1;
	setp.eq.s32 	%p73, %r387, 3;
	@%p73 bra 	$L__BB0_92;
	bra.uni 	$L__BB0_3;
$L__BB0_42:
	@%p1 bra 	$L__BB0_92;
	mul.wide.s32 	%rd111, %r3, 4;
	add.s64 	%rd18, %rd4, %rd111;
	mov.b32 	%r196, -1082130432;
	st.global.u32 	[%rd18], %r196;
	ld.global.f32 	%f111, [cosine];
	mul.f32 	%f112, %f111, 0f00000000;
	ld.global.f32 	%f113, [sine];
	mul.f32 	%f114, %f113, %f1;
	add.f32 	%f115, %f112, %f114;
	cvt.rzi.s32.f32 	%r197, %f115;
	sub.s32 	%r198, %r1, %r197;
	mul.f32 	%f116, %f111, %f1;
	mul.f32 	%f117, %f113, 0f00000000;
	sub.f32 	%f118, %f116, %f117;
	cvt.rzi.s32.f32 	%r199, %f118;
	add.s32 	%r200, %r199, %r2;
	fma.rn.f32 	%f119, %f111, %f2, %f117;
	cvt.rzi.s32.f32 	%r201, %f119;
	sub.s32 	%r202, %r1, %r201;
	mul.f32 	%f120, %f113, %f2;
	sub.f32 	%f121, %f112, %f120;
	cvt.rzi.s32.f32 	%r203, %f121;
	add.s32 	%r204, %r203, %r2;
	fma.rn.f32 	%f122, %f111, %f2, %f114;
	cvt.rzi.s32.f32 	%r205, %f122;
	sub.s32 	%r206, %r1, %r205;
	sub.f32 	%f123, %f116, %f120;
	cvt.rzi.s32.f32 	%r207, %f123;
	add.s32 	%r208, %r207, %r2;
	min.s32 	%r209, %r202, %r206;
	min.s32 	%r210, %r198, %r209;
	min.s32 	%r28, %r1, %r210;
	max.s32 	%r211, %r202, %r206;
	max.s32 	%r212, %r198, %r211;
	max.s32 	%r213, %r1, %r212;
	min.s32 	%r214, %r204, %r208;
	min.s32 	%r215, %r200, %r214;
	min.s32 	%r29, %r2, %r215;
	max.s32 	%r216, %r204, %r208;
	max.s32 	%r217, %r200, %r216;
	max.s32 	%r218, %r2, %r217;
	sub.s32 	%r219, %r213, %r28;
	sub.s32 	%r220, %r218, %r29;
	mad.lo.s32 	%r221, %r219, %r220, %r219;
	add.s32 	%r222, %r220, %r221;
	add.s32 	%r30, %r222, 1;
	max.s32 	%r31, %r28, 0;
	min.s32 	%r223, %r213, %r4;
	max.s32 	%r32, %r29, 0;
	min.s32 	%r33, %r218, %r5;
	mul.lo.s32 	%r34, %r223, %r71;
	add.s32 	%r224, %r33, %r34;
	mul.wide.s32 	%rd112, %r224, 8;
	add.s64 	%rd113, %rd3, %rd112;
	ld.global.u64 	%rd19, [%rd113];
	setp.lt.s32 	%p28, %r28, 1;
	mov.b64 	%rd190, 0;
	@%p28 bra 	$L__BB0_45;
	add.s32 	%r225, %r31, -1;
	mad.lo.s32 	%r226, %r225, %r71, %r33;
	mul.wide.s32 	%rd114, %r226, 8;
	add.s64 	%rd115, %rd3, %rd114;
	ld.global.u64 	%rd190, [%rd115];
$L__BB0_45:
	setp.lt.s32 	%p29, %r29, 1;
	mov.b64 	%rd191, 0;
	@%p29 bra 	$L__BB0_47;
	add.s32 	%r227, %r34, %r32;
	add.s32 	%r228, %r227, -1;
	mul.wide.s32 	%rd117, %r228, 8;
	add.s64 	%rd118, %rd3, %rd117;
	ld.global.u64 	%rd191, [%rd118];
$L__BB0_47:
	mov.b64 	%rd192, 0;
	min.s32 	%r229, %r28, %r29;
	setp.lt.s32 	%p30, %r229, 1;
	@%p30 bra 	$L__BB0_49;
	add.s32 	%r230, %r31, -1;
	mad.lo.s32 	%r231, %r230, %r71, %r32;
	add.s32 	%r232, %r231, -1;
	mul.wide.u32 	%rd120, %r232, 8;
	add.s64 	%rd121, %rd3, %rd120;
	ld.global.u64 	%rd192, [%rd121];
$L__BB0_49:
	ld.param.f32 	%f254, [_Z23matchTemplateGPU_kernelPiPfS_PxiiiiffS0__param_9];
	ld.param.f32 	%f247, [_Z23matchTemplateGPU_kernelPiPfS_PxiiiiffS0__param_8];
	add.s64 	%rd122, %rd190, %rd191;
	sub.s64 	%rd123, %rd19, %rd122;
	add.s64 	%rd124, %rd123, %rd192;
	cvt.rn.f32.s64 	%f124, %rd124;
	cvt.rn.f32.s32 	%f125, %r30;
	div.rn.f32 	%f126, %f124, %f125;
	ld.global.f32 	%f127, [%rd2];
	sub.f32 	%f128, %f126, %f127;
	abs.f32 	%f129, %f128;
	setp.ge.f32 	%p31, %f129, %f254;
	setp.leu.f32 	%p32, %f247, 0f00000000;
	or.pred  	%p33, %p31, %p32;
	@%p33 bra 	$L__BB0_51;
	mov.b32 	%r233, 0;
	st.global.u32 	[%rd18], %r233;
$L__BB0_51:
	mov.b32 	%r234, -1082130432;
	st.global.u32 	[%rd18+4], %r234;
	ld.global.f32 	%f130, [cosine+4];
	mul.f32 	%f131, %f130, 0f00000000;
	ld.global.f32 	%f132, [sine+4];
	mul.f32 	%f133, %f132, %f1;
	add.f32 	%f134, %f131, %f133;
	cvt.rzi.s32.f32 	%r235, %f134;
	sub.s32 	%r236, %r1, %r235;
	mul.f32 	%f135, %f130, %f1;
	mul.f32 	%f136, %f132, 0f00000000;
	sub.f32 	%f137, %f135, %f136;
	cvt.rzi.s32.f32 	%r237, %f137;
	add.s32 	%r238, %r237, %r2;
	fma.rn.f32 	%f138, %f130, %f2, %f136;
	cvt.rzi.s32.f32 	%r239, %f138;
	sub.s32 	%r240, %r1, %r239;
	mul.f32 	%f139, %f132, %f2;
	sub.f32 	%f140, %f131, %f139;
	cvt.rzi.s32.f32 	%r241, %f140;
	add.s32 	%r242, %r241, %r2;
	fma.rn.f32 	%f141, %f130, %f2, %f133;
	cvt.rzi.s32.f32 	%r243, %f141;
	sub.s32 	%r244, %r1, %r243;
	sub.f32 	%f142, %f135, %f139;
	cvt.rzi.s32.f32 	%r245, %f142;
	add.s32 	%r246, %r245, %r2;
	min.s32 	%r247, %r240, %r244;
	min.s32 	%r248, %r236, %r247;
	min.s32 	%r35, %r1, %r248;
	max.s32 	%r249, %r240, %r244;
	max.s32 	%r250, %r236, %r249;
	max.s32 	%r251, %r1, %r250;
	min.s32 	%r252, %r242, %r246;
	min.s32 	%r253, %r238, %r252;
	min.s32 	%r36, %r2, %r253;
	max.s32 	%r254, %r242, %r246;
	max.s32 	%r255, %r238, %r254;
	max.s32 	%r256, %r2, %r255;
	sub.s32 	%r257, %r251, %r35;
	sub.s32 	%r258, %r256, %r36;
	mad.lo.s32 	%r259, %r257, %r258, %r257;
	add.s32 	%r260, %r258, %r259;
	add.s32 	%r37, %r260, 1;
	max.s32 	%r38, %r35, 0;
	min.s32 	%r261, %r251, %r4;
	max.s32 	%r39, %r36, 0;
	min.s32 	%r40, %r256, %r5;
	mul.lo.s32 	%r41, %r261, %r71;
	add.s32 	%r262, %r40, %r41;
	mul.wide.s32 	%rd126, %r262, 8;
	add.s64 	%rd127, %rd3, %rd126;
	ld.global.u64 	%rd26, [%rd127];
	setp.lt.s32 	%p34, %r35, 1;
	mov.b64 	%rd193, 0;
	@%p34 bra 	$L__BB0_53;
	add.s32 	%r263, %r38, -1;
	mad.lo.s32 	%r264, %r263, %r71, %r40;
	mul.wide.s32 	%rd128, %r264, 8;
	add.s64 	%rd129, %rd3, %rd128;
	ld.global.u64 	%rd193, [%rd129];
$L__BB0_53:
	setp.lt.s32 	%p35, %r36, 1;
	mov.b64 	%rd194, 0;
	@%p35 bra 	$L__BB0_55;
	add.s32 	%r265, %r41, %r39;
	add.s32 	%r266, %r265, -1;
	mul.wide.s32 	%rd131, %r266, 8;
	add.s64 	%rd132, %rd3, %rd131;
	ld.global.u64 	%rd194, [%rd132];
$L__BB0_55:
	mov.b64 	%rd195, 0;
	min.s32 	%r267, %r35, %r36;
	setp.lt.s32 	%p36, %r267, 1;
	@%p36 bra 	$L__BB0_57;
	add.s32 	%r268, %r38, -1;
	mad.lo.s32 	%r269, %r268, %r71, %r39;
	add.s32 	%r270, %r269, -1;
	mul.wide.u32 	%rd134, %r270, 8;
	add.s64 	%rd135, %rd3, %rd134;
	ld.global.u64 	%rd195, [%rd135];
$L__BB0_57:
	ld.param.f32 	%f255, [_Z23matchTemplateGPU_kernelPiPfS_PxiiiiffS0__param_9];
	ld.param.f32 	%f248, [_Z23matchTemplateGPU_kernelPiPfS_PxiiiiffS0__param_8];
	setp.leu.f32 	%p37, %f248, 0f00000000;
	add.s64 	%rd136, %rd193, %rd194;
	sub.s64 	%rd137, %rd26, %rd136;
	add.s64 	%rd138, %rd137, %rd195;
	cvt.rn.f32.s64 	%f143, %rd138;
	cvt.rn.f32.s32 	%f144, %r37;
	div.rn.f32 	%f145, %f143, %f144;
	ld.global.f32 	%f146, [%rd2];
	sub.f32 	%f147, %f145, %f146;
	abs.f32 	%f148, %f147;
	setp.ge.f32 	%p38, %f148, %f255;
	or.pred  	%p39, %p38, %p37;
	@%p39 bra 	$L__BB0_59;
	mov.b32 	%r271, 0;
	st.global.u32 	[%rd18+4], %r271;
$L__BB0_59:
	mov.b32 	%r272, -1082130432;
	st.global.u32 	[%rd18+8], %r272;
	ld.global.f32 	%f149, [cosine+8];
	mul.f32 	%f150, %f149, 0f00000000;
	ld.global.f32 	%f151, [sine+8];
	mul.f32 	%f152, %f151, %f1;
	add.f32 	%f153, %f150, %f152;
	cvt.rzi.s32.f32 	%r273, %f153;
	sub.s32 	%r274, %r1, %r273;
	mul.f32 	%f154, %f149, %f1;
	mul.f32 	%f155, %f151, 0f00000000;
	sub.f32 	%f156, %f154, %f155;
	cvt.rzi.s32.f32 	%r275, %f156;
	add.s32 	%r276, %r275, %r2;
	fma.rn.f32 	%f157, %f149, %f2, %f155;
	cvt.rzi.s32.f32 	%r277, %f157;
	sub.s32 	%r278, %r1, %r277;
	mul.f32 	%f158, %f151, %f2;
	sub.f32 	%f159, %f150, %f158;
	cvt.rzi.s32.f32 	%r279, %f159;
	add.s32 	%r280, %r279, %r2;
	fma.rn.f32 	%f160, %f149, %f2, %f152;
	cvt.rzi.s32.f32 	%r281, %f160;
	sub.s32 	%r282, %r1, %r281;
	sub.f32 	%f161, %f154, %f158;
	cvt.rzi.s32.f32 	%r283, %f161;
	add.s32 	%r284, %r283, %r2;
	min.s32 	%r285, %r278, %r282;
	min.s32 	%r286, %r274, %r285;
	min.s32 	%r42, %r1, %r286;
	max.s32 	%r287, %r278, %r282;
	max.s32 	%r288, %r274, %r287;
	max.s32 	%r289, %r1, %r288;
	min.s32 	%r290, %r280, %r284;
	min.s32 	%r291, %r276, %r290;
	min.s32 	%r43, %r2, %r291;
	max.s32 	%r292, %r280, %r284;
	max.s32 	%r293, %r276, %r292;
	max.s32 	%r294, %r2, %r293;
	sub.s32 	%r295, %r289, %r42;
	sub.s32 	%r296, %r294, %r43;
	mad.lo.s32 	%r297, %r295, %r296, %r295;
	add.s32 	%r298, %r296, %r297;
	add.s32 	%r44, %r298, 1;
	max.s32 	%r45, %r42, 0;
	min.s32 	%r299, %r289, %r4;
	max.s32 	%r46, %r43, 0;
	min.s32 	%r47, %r294, %r5;
	mul.lo.s32 	%r48, %r299, %r71;
	add.s32 	%r300, %r47, %r48;
	mul.wide.s32 	%rd140, %r300, 8;
	add.s64 	%rd141, %rd3, %rd140;
	ld.global.u64 	%rd33, [%rd141];
	setp.lt.s32 	%p40, %r42, 1;
	mov.b64 	%rd196, 0;
	@%p40 bra 	$L__BB0_61;
	add.s32 	%r301, %r45, -1;
	mad.lo.s32 	%r302, %r301, %r71, %r47;
	mul.wide.s32 	%rd142, %r302, 8;
	add.s64 	%rd143, %rd3, %rd142;
	ld.global.u64 	%rd196, [%rd143];
$L__BB0_61:
	setp.lt.s32 	%p41, %r43, 1;
	mov.b64 	%rd197, 0;
	@%p41 bra 	$L__BB0_63;
	add.s32 	%r303, %r48, %r46;
	add.s32 	%r304, %r303, -1;
	mul.wide.s32 	%rd145, %r304, 8;
	add.s64 	%rd146, %rd3, %rd145;
	ld.global.u64 	%rd197, [%rd146];
$L__BB0_63:
	mov.b64 	%rd198, 0;
	min.s32 	%r305, %r42, %r43;
	setp.lt.s32 	%p42, %r305, 1;
	@%p42 bra 	$L__BB0_65;
	add.s32 	%r306, %r45, -1;
	mad.lo.s32 	%r307, %r306, %r71, %r46;
	add.s32 	%r308, %r307, -1;
	mul.wide.u32 	%rd148, %r308, 8;
	add.s64 	%rd149, %rd3, %rd148;
	ld.global.u64 	%rd198, [%rd149];
$L__BB0_65:
	ld.param.f32 	%f256, [_Z23matchTemplateGPU_kernelPiPfS_PxiiiiffS0__param_9];
	ld.param.f32 	%f249, [_Z23matchTemplateGPU_kernelPiPfS_PxiiiiffS0__param_8];
	setp.leu.f32 	%p43, %f249, 0f00000000;
	add.s64 	%rd150, %rd196, %rd197;
	sub.s64 	%rd151, %rd33, %rd150;
	add.s64 	%rd152, %rd151, %rd198;
	cvt.rn.f32.s64 	%f162, %rd152;
	cvt.rn.f32.s32 	%f163, %r44;
	div.rn.f32 	%f164, %f162, %f163;
	ld.global.f32 	%f165, [%rd2];
	sub.f32 	%f166, %f164, %f165;
	abs.f32 	%f167, %f166;
	setp.ge.f32 	%p44, %f167, %f256;
	or.pred  	%p45, %p44, %p43;
	@%p45 bra 	$L__BB0_92;
	mov.b32 	%r309, 0;
	st.global.u32 	[%rd18+8], %r309;
	bra.uni 	$L__BB0_92;
$L__BB0_67:
	@%p1 bra 	$L__BB0_92;
	mul.wide.s32 	%rd68, %r3, 4;
	add.s64 	%rd40, %rd4, %rd68;
	mov.b32 	%r82, -1082130432;
	st.global.u32 	[%rd40], %r82;
	ld.global.f32 	%f54, [cosine];
	mul.f32 	%f55, %f54, 0f00000000;
	ld.global.f32 	%f56, [sine];
	mul.f32 	%f57, %f56, %f1;
	add.f32 	%f58, %f55, %f57;
	cvt.rzi.s32.f32 	%r83, %f58;
	sub.s32 	%r84, %r1, %r83;
	mul.f32 	%f59, %f54, %f1;
	mul.f32 	%f60, %f56, 0f00000000;
	sub.f32 	%f61, %f59, %f60;
	cvt.rzi.s32.f32 	%r85, %f61;
	add.s32 	%r86, %r85, %r2;
	fma.rn.f32 	%f62, %f54, %f2, %f60;
	cvt.rzi.s32.f32 	%r87, %f62;
	sub.s32 	%r88, %r1, %r87;
	mul.f32 	%f63, %f56, %f2;
	sub.f32 	%f64, %f55, %f63;
	cvt.rzi.s32.f32 	%r89, %f64;
	add.s32 	%r90, %r89, %r2;
	fma.rn.f32 	%f65, %f54, %f2, %f57;
	cvt.rzi.s32.f32 	%r91, %f65;
	sub.s32 	%r92, %r1, %r91;
	sub.f32 	%f66, %f59, %f63;
	cvt.rzi.s32.f32 	%r93, %f66;
	add.s32 	%r94, %r93, %r2;
	min.s32 	%r95, %r88, %r92;
	min.s32 	%r96, %r84, %r95;
	min.s32 	%r49, %r1, %r96;
	max.s32 	%r97, %r88, %r92;
	max.s32 	%r98, %r84, %r97;
	max.s32 	%r99, %r1, %r98;
	min.s32 	%r100, %r90, %r94;
	min.s32 	%r101, %r86, %r100;
	min.s32 	%r50, %r2, %r101;
	max.s32 	%r102, %r90, %r94;
	max.s32 	%r103, %r86, %r102;
	max.s32 	%r104, %r2, %r103;
	sub.s32 	%r105, %r99, %r49;
	sub.s32 	%r106, %r104, %r50;
	mad.lo.s32 	%r107, %r105, %r106, %r105;
	add.s32 	%r108, %r106, %r107;
	add.s32 	%r51, %r108, 1;
	max.s32 	%r52, %r49, 0;
	min.s32 	%r109, %r99, %r4;
	max.s32 	%r53, %r50, 0;
	min.s32 	%r54, %r104, %r5;
	mul.lo.s32 	%r55, %r109, %r71;
	add.s32 	%r110, %r54, %r55;
	mul.wide.s32 	%rd69, %r110, 8;
	add.s64 	%rd70, %rd3, %rd69;
	ld.global.u64 	%rd41, [%rd70];
	setp.lt.s32 	%p9, %r49, 1;
	mov.b64 	%rd199, 0;
	@%p9 bra 	$L__BB0_70;
	add.s32 	%r111, %r52, -1;
	mad.lo.s32 	%r112, %r111, %r71, %r54;
	mul.wide.s32 	%rd71, %r112, 8;
	add.s64 	%rd72, %rd3, %rd71;
	ld.global.u64 	%rd199, [%rd72];
$L__BB0_70:
	setp.lt.s32 	%p10, %r50, 1;
	mov.b64 	%rd200, 0;
	@%p10 bra 	$L__BB0_72;
	add.s32 	%r113, %r55, %r53;
	add.s32 	%r114, %r113, -1;
	mul.wide.s32 	%rd74, %r114, 8;
	add.s64 	%rd75, %rd3, %rd74;
	ld.global.u64 	%rd200, [%rd75];
$L__BB0_72:
	mov.b64 	%rd201, 0;
	min.s32 	%r115, %r49, %r50;
	setp.lt.s32 	%p11, %r115, 1;
	@%p11 bra 	$L__BB0_74;
	add.s32 	%r116, %r52, -1;
	mad.lo.s32 	%r117, %r116, %r71, %r53;
	add.s32 	%r118, %r117, -1;
	mul.wide.u32 	%rd77, %r118, 8;
	add.s64 	%rd78, %rd3, %rd77;
	ld.global.u64 	%rd201, [%rd78];
$L__BB0_74:
	ld.param.f32 	%f251, [_Z23matchTemplateGPU_kernelPiPfS_PxiiiiffS0__param_9];
	ld.param.f32 	%f244, [_Z23matchTemplateGPU_kernelPiPfS_PxiiiiffS0__param_8];
	add.s64 	%rd79, %rd199, %rd200;
	sub.s64 	%rd80, %rd41, %rd79;
	add.s64 	%rd81, %rd80, %rd201;
	cvt.rn.f32.s64 	%f67, %rd81;
	cvt.rn.f32.s32 	%f68, %r51;
	div.rn.f32 	%f69, %f67, %f68;
	ld.global.f32 	%f70, [%rd2];
	sub.f32 	%f71, %f69, %f70;
	abs.f32 	%f72, %f71;
	setp.ge.f32 	%p12, %f72, %f251;
	setp.leu.f32 	%p13, %f244, 0f00000000;
	or.pred  	%p14, %p12, %p13;
	@%p14 bra 	$L__BB0_76;
	mov.b32 	%r119, 0;
	st.global.u32 	[%rd40], %r119;
$L__BB0_76:
	mov.b32 	%r120, -1082130432;
	st.global.u32 	[%rd40+4], %r120;
	ld.global.f32 	%f73, [cosine+4];
	mul.f32 	%f74, %f73, 0f00000000;
	ld.global.f32 	%f75, [sine+4];
	mul.f32 	%f76, %f75, %f1;
	add.f32 	%f77, %f74, %f76;
	cvt.rzi.s32.f32 	%r121, %f77;
	sub.s32 	%r122, %r1, %r121;
	mul.f32 	%f78, %f73, %f1;
	mul.f32 	%f79, %f75, 0f00000000;
	sub.f32 	%f80, %f78, %f79;
	cvt.rzi.s32.f32 	%r123, %f80;
	add.s32 	%r124, %r123, %r2;
	fma.rn.f32 	%f81, %f73, %f2, %f79;
	cvt.rzi.s32.f32 	%r125, %f81;
	sub.s32 	%r126, %r1, %r125;
	mul.f32 	%f82, %f75, %f2;
	sub.f32 	%f83, %f74, %f82;
	cvt.rzi.s32.f32 	%r127, %f83;
	add.s32 	%r128, %r127, %r2;
	fma.rn.f32 	%f84, %f73, %f2, %f76;
	cvt.rzi.s32.f32 	%r129, %f84;
	sub.s32 	%r130, %r1, %r129;
	sub.f32 	%f85, %f78, %f82;
	cvt.rzi.s32.f32 	%r131, %f85;
	add.s32 	%r132, %r131, %r2;
	min.s32 	%r133, %r126, %r130;
	min.s32 	%r134, %r122, %r133;
	min.s32 	%r56, %r1, %r134;
	max.s32 	%r135, %r126, %r130;
	max.s32 	%r136, %r122, %r135;
	max.s32 	%r137, %r1, %r136;
	min.s32 	%r138, %r128, %r132;
	min.s32 	%r139, %r124, %r138;
	min.s32 	%r57, %r2, %r139;
	max.s32 	%r140, %r128, %r132;
	max.s32 	%r141, %r124, %r140;
	max.s32 	%r142, %r2, %r141;
	sub.s32 	%r143, %r137, %r56;
	sub.s32 	%r144, %r142, %r57;
	mad.lo.s32 	%r145, %r143, %r144, %r143;
	add.s32 	%r146, %r144, %r145;
	add.s32 	%r58, %r146, 1;
	max.s32 	%r59, %r56, 0;
	min.s32 	%r147, %r137, %r4;
	max.s32 	%r60, %r57, 0;
	min.s32 	%r61, %r142, %r5;
	mul.lo.s32 	%r62, %r147, %r71;
	add.s32 	%r148, %r61, %r62;
	mul.wide.s32 	%rd83, %r148, 8;
	add.s64 	%rd84, %rd3, %rd83;
	ld.global.u64 	%rd48, [%rd84];
	setp.lt.s32 	%p15, %r56, 1;
	mov.b64 	%rd202, 0;
	@%p15 bra 	$L__BB0_78;
	add.s32 	%r149, %r59, -1;
	mad.lo.s32 	%r150, %r149, %r71, %r61;
	mul.wide.s32 	%rd85, %r150, 8;
	add.s64 	%rd86, %rd3, %rd85;
	ld.global.u64 	%rd202, [%rd86];
$L__BB0_78:
	setp.lt.s32 	%p16, %r57, 1;
	mov.b64 	%rd203, 0;
	@%p16 bra 	$L__BB0_80;
	add.s32 	%r151, %r62, %r60;
	add.s32 	%r152, %r151, -1;
	mul.wide.s32 	%rd88, %r152, 8;
	add.s64 	%rd89, %rd3, %rd88;
	ld.global.u64 	%rd203, [%rd89];
$L__BB0_80:
	mov.b64 	%rd204, 0;
	min.s32 	%r153, %r56, %r57;
	setp.lt.s32 	%p17, %r153, 1;
	@%p17 bra 	$L__BB0_82;
	add.s32 	%r154, %r59, -1;
	mad.lo.s32 	%r155, %r154, %r71, %r60;
	add.s32 	%r156, %r155, -1;
	mul.wide.u32 	%rd91, %r156, 8;
	add.s64 	%rd92, %rd3, %rd91;
	ld.global.u64 	%rd204, [%rd92];
$L__BB0_82:
	ld.param.f32 	%f252, [_Z23matchTemplateGPU_kernelPiPfS_PxiiiiffS0__param_9];
	ld.param.f32 	%f245, [_Z23matchTemplateGPU_kernelPiPfS_PxiiiiffS0__param_8];
	setp.leu.f32 	%p18, %f245, 0f00000000;
	add.s64 	%rd93, %rd202, %rd203;
	sub.s64 	%rd94, %rd48, %rd93;
	add.s64 	%rd95, %rd94, %rd204;
	cvt.rn.f32.s64 	%f86, %rd95;
	cvt.rn.f32.s32 	%f87, %r58;
	div.rn.f32 	%f88, %f86, %f87;
	ld.global.f32 	%f89, [%rd2];
	sub.f32 	%f90, %f88, %f89;
	abs.f32 	%f91, %f90;
	setp.ge.f32 	%p19, %f91, %f252;
	or.pred  	%p20, %p19, %p18;
	@%p20 bra 	$L__BB0_84;
	mov.b32 	%r157, 0;
	st.global.u32 	[%rd40+4], %r157;
$L__BB0_84:
	mov.b32 	%r158, -1082130432;
	st.global.u32 	[%rd40+8], %r158;
	ld.global.f32 	%f92, [cosine+8];
	mul.f32 	%f93, %f92, 0f00000000;
	ld.global.f32 	%f94, [sine+8];
	mul.f32 	%f95, %f94, %f1;
	add.f32 	%f96, %f93, %f95;
	cvt.rzi.s32.f32 	%r159, %f96;
	sub.s32 	%r160, %r1, %r159;
	mul.f32 	%f97, %f92, %f1;
	mul.f32 	%f98, %f94, 0f00000000;
	sub.f32 	%f99, %f97, %f98;
	cvt.rzi.s32.f32 	%r161, %f99;
	add.s32 	%r162, %r161, %r2;
	fma.rn.f32 	%f100, %f92, %f2, %f98;
	cvt.rzi.s32.f32 	%r163, %f100;
	sub.s32 	%r164, %r1, %r163;
	mul.f32 	%f101, %f94, %f2;
	sub.f32 	%f102, %f93, %f101;
	cvt.rzi.s32.f32 	%r165, %f102;
	add.s32 	%r166, %r165, %r2;
	fma.rn.f32 	%f103, %f92, %f2, %f95;
	cvt.rzi.s32.f32 	%r167, %f103;
	sub.s32 	%r168, %r1, %r167;
	sub.f32 	%f104, %f97, %f101;
	cvt.rzi.s32.f32 	%r169, %f104;
	add.s32 	%r170, %r169, %r2;
	min.s32 	%r171, %r164, %r168;
	min.s32 	%r172, %r160, %r171;
	min.s32 	%r63, %r1, %r172;
	max.s32 	%r173, %r164, %r168;
	max.s32 	%r174, %r160, %r173;
	max.s32 	%r175, %r1, %r174;
	min.s32 	%r176, %r166, %r170;
	min.s32 	%r177, %r162, %r176;
	min.s32 	%r64, %r2, %r177;
	max.s32 	%r178, %r166, %r170;
	max.s32 	%r179, %r162, %r178;
	max.s32 	%r180, %r2, %r179;
	sub.s32 	%r181, %r175, %r63;
	sub.s32 	%r182, %r180, %r64;
	mad.lo.s32 	%r183, %r181, %r182, %r181;
	add.s32 	%r184, %r182, %r183;
	add.s32 	%r65, %r184, 1;
	max.s32 	%r66, %r63, 0;
	min.s32 	%r185, %r175, %r4;
	max.s32 	%r67, %r64, 0;
	min.s32 	%r68, %r180, %r5;
	mul.lo.s32 	%r69, %r185, %r71;
	add.s32 	%r186, %r68, %r69;
	mul.wide.s32 	%rd97, %r186, 8;
	add.s64 	%rd98, %rd3, %rd97;
	ld.global.u64 	%rd55, [%rd98];
	setp.lt.s32 	%p21, %r63, 1;
	mov.b64 	%rd205, 0;
	@%p21 bra 	$L__BB0_86;
	add.s32 	%r187, %r66, -1;
	mad.lo.s32 	%r188, %r187, %r71, %r68;
	mul.wide.s32 	%rd99, %r188, 8;
	add.s64 	%rd100, %rd3, %rd99;
	ld.global.u64 	%rd205, [%rd100];
$L__BB0_86:
	setp.lt.s32 	%p22, %r64, 1;
	mov.b64 	%rd206, 0;
	@%p22 bra 	$L__BB0_88;
	add.s32 	%r189, %r69, %r67;
	add.s32 	%r190, %r189, -1;
	mul.wide.s32 	%rd102, %r190, 8;
	add.s64 	%rd103, %rd3, %rd102;
	ld.global.u64 	%rd206, [%rd103];
$L__BB0_88:
	mov.b64 	%rd207, 0;
	min.s32 	%r191, %r63, %r64;
	setp.lt.s32 	%p23, %r191, 1;
	@%p23 bra 	$L__BB0_90;
	add.s32 	%r192, %r66, -1;
	mad.lo.s32 	%r193, %r192, %r71, %r67;
	add.s32 	%r194, %r193, -1;
	mul.wide.u32 	%rd105, %r194, 8;
	add.s64 	%rd106, %rd3, %rd105;
	ld.global.u64 	%rd207, [%rd106];
$L__BB0_90:
	ld.param.f32 	%f253, [_Z23matchTemplateGPU_kernelPiPfS_PxiiiiffS0__param_9];
	ld.param.f32 	%f246, [_Z23matchTemplateGPU_kernelPiPfS_PxiiiiffS0__param_8];
	setp.leu.f32 	%p24, %f246, 0f00000000;
	add.s64 	%rd107, %rd205, %rd206;
	sub.s64 	%rd108, %rd55, %rd107;
	add.s64 	%rd109, %rd108, %rd207;
	cvt.rn.f32.s64 	%f105, %rd109;
	cvt.rn.f32.s32 	%f106, %r65;
	div.rn.f32 	%f107, %f105, %f106;
	ld.global.f32 	%f108, [%rd2];
	sub.f32 	%f109, %f107, %f108;
	abs.f32 	%f110, %f109;
	setp.ge.f32 	%p25, %f110, %f253;
	or.pred  	%p26, %p25, %p24;
	@%p26 bra 	$L__BB0_92;
	mov.b32 	%r195, 0;
	st.global.u32 	[%rd40+8], %r195;
$L__BB0_92:
	ret;

}


// ===== COMPILED SASS (sm_100) =====

	.target	sm_100

	.elftype	@"ET_EXEC"


//--------------------- .note.nv.tkinfo           --------------------------
	.section	.note.nv.tkinfo,"",@"SHT_NOTE"
	.sectionflags	@"SHF_NOTE_NV_TKINFO"
	.tkinfo
        /*0018*/ 	.word	0x00000002
        /*0030*/ 	.string	""
        /*0030*/ 	.string	"ptxas"
        /*0030*/ 	.string	"Cuda compilation tools, release 13.0, V13.0.88"
        /*0030*/ 	.string	"Build cuda_13.0.r13.0/compiler.36424714_0"
        /*0030*/ 	.string	"-arch sm_100 -m 64 "



//--------------------- .note.nv.cuinfo           --------------------------
	.section	.note.nv.cuinfo,"",@"SHT_NOTE"
	.sectionflags	@"SHF_NOTE_NV_CUINFO"
        /*0018*/ 	.short	0x0002
        /*001a*/ 	.short	0x0064
        /*001c*/ 	.short	0x0082
	.zero		2


//--------------------- .nv.info                  --------------------------
	.section	.nv.info,"",@"SHT_CUDA_INFO"
	.align	4


	//----- nvinfo : EIATTR_REGCOUNT
	.align		4
        /*0000*/ 	.byte	0x04, 0x2f
        /*0002*/ 	.short	(.L_3 - .L_2)
	.align		4
.L_2:
        /*0004*/ 	.word	index@(_Z23matchTemplateGPU_kernelPiPfS_PxiiiiffS0_)
        /*0008*/ 	.word	0x00000038


	//----- nvinfo : EIATTR_FRAME_SIZE
	.align		4
.L_3:
        /*000c*/ 	.byte	0x04, 0x11
        /*000e*/ 	.short	(.L_5 - .L_4)
	.align		4
.L_4:
        /*0010*/ 	.word	index@($__internal_2_$__cuda_sm3x_div_rn_noftz_f32_slowpath)
        /*0014*/ 	.word	0x00000000


	//----- nvinfo : EIATTR_FRAME_SIZE
	.align		4
.L_5:
        /*0018*/ 	.byte	0x04, 0x11
        /*001a*/ 	.short	(.L_7 - .L_6)
	.align		4
.L_6:
        /*001c*/ 	.word	index@($__internal_1_$__cuda_sm20_sqrt_rn_f32_slowpath)
        /*0020*/ 	.word	0x00000000


	//----- nvinfo : EIATTR_FRAME_SIZE
	.align		4
.L_7:
        /*0024*/ 	.byte	0x04, 0x11
        /*0026*/ 	.short	(.L_9 - .L_8)
	.align		4
.L_8:
        /*0028*/ 	.word	index@($__internal_0_$__cuda_sm20_div_rn_f64_full)
        /*002c*/ 	.word	0x00000000


	//----- nvinfo : EIATTR_FRAME_SIZE
	.align		4
.L_9:
        /*0030*/ 	.byte	0x04, 0x11
        /*0032*/ 	.short	(.L_11 - .L_10)
	.align		4
.L_10:
        /*0034*/ 	.word	index@(_Z23matchTemplateGPU_kernelPiPfS_PxiiiiffS0_)
        /*0038*/ 	.word	0x00000000


	//----- nvinfo : EIATTR_MIN_STACK_SIZE
	.align		4
.L_11:
        /*003c*/ 	.byte	0x04, 0x12
        /*003e*/ 	.short	(.L_13 - .L_12)
	.align		4
.L_12:
        /*0040*/ 	.word	index@(_Z23matchTemplateGPU_kernelPiPfS_PxiiiiffS0_)
        /*0044*/ 	.word	0x00000000
.L_13:


//--------------------- .nv.compat                --------------------------
	.section	.nv.compat,"",@"SHT_CUDA_COMPAT_INFO"
	.align	4
        /*0000*/ 	.byte	0x02, 0x09, 0x00, 0x00, 0x02, 0x02, 0x01, 0x00, 0x02, 0x05, 0x05, 0x00, 0x03, 0x07, 0x01, 0x01
        /*0010*/ 	.byte	0x02, 0x03, 0x00, 0x00, 0x02, 0x06, 0x01, 0x00, 0x04, 0x0b, 0x08, 0x00, 0x01, 0x00, 0x00, 0x00
        /*0020*/ 	.byte	0x00, 0x00, 0x00, 0x00


//--------------------- .nv.info._Z23matchTemplateGPU_kernelPiPfS_PxiiiiffS0_ --------------------------
	.section	.nv.info._Z23matchTemplateGPU_kernelPiPfS_PxiiiiffS0_,"",@"SHT_CUDA_INFO"
	.sectionflags	@""
	.align	4


	//----- nvinfo : EIATTR_CUDA_API_VERSION
	.align		4
        /*0000*/ 	.byte	0x04, 0x37
        /*0002*/ 	.short	(.L_15 - .L_14)
.L_14:
        /*0004*/ 	.word	0x00000082


	//----- nvinfo : EIATTR_KPARAM_INFO
	.align		4
.L_15:
        /*0008*/ 	.byte	0x04, 0x17
        /*000a*/ 	.short	(.L_17 - .L_16)
.L_16:
        /*000c*/ 	.word	0x00000000
        /*0010*/ 	.short	0x000a
        /*0012*/ 	.short	0x0038
        /*0014*/ 	.byte	0x00, 0xf5, 0x21, 0x00


	//----- nvinfo : EIATTR_KPARAM_INFO
	.align		4
.L_17:
        /*0018*/ 	.byte	0x04, 0x17
        /*001a*/ 	.short	(.L_19 - .L_18)
.L_18:
        /*001c*/ 	.word	0x00000000
        /*0020*/ 	.short	0x0009
        /*0022*/ 	.short	0x0034
        /*0024*/ 	.byte	0x00, 0xf0, 0x11, 0x00


	//----- nvinfo : EIATTR_KPARAM_INFO
	.align		4
.L_19:
        /*0028*/ 	.byte	0x04, 0x17
        /*002a*/ 	.short	(.L_21 - .L_20)
.L_20:
        /*002c*/ 	.word	0x00000000
        /*0030*/ 	.short	0x0008
        /*0032*/ 	.short	0x0030
        /*0034*/ 	.byte	0x00, 0xf0, 0x11, 0x00


	//----- nvinfo : EIATTR_KPARAM_INFO
	.align		4
.L_21:
        /*0038*/ 	.byte	0x04, 0x17
        /*003a*/ 	.short	(.L_23 - .L_22)
.L_22:
        /*003c*/ 	.word	0x00000000
        /*0040*/ 	.short	0x0007
        /*0042*/ 	.short	0x002c
        /*0044*/ 	.byte	0x00, 0xf0, 0x11, 0x00


	//----- nvinfo : EIATTR_KPARAM_INFO
	.align		4
.L_23:
        /*0048*/ 	.byte	0x04, 0x17
        /*004a*/ 	.short	(.L_25 - .L_24)
.L_24:
        /*004c*/ 	.word	0x00000000
        /*0050*/ 	.short	0x0006
        /*0052*/ 	.short	0x0028
        /*0054*/ 	.byte	0x00, 0xf0, 0x11, 0x00


	//----- nvinfo : EIATTR_KPARAM_INFO
	.align		4
.L_25:
        /*0058*/ 	.byte	0x04, 0x17
        /*005a*/ 	.short	(.L_27 - .L_26)
.L_26:
        /*005c*/ 	.word	0x00000000
        /*0060*/ 	.short	0x0005
        /*0062*/ 	.short	0x0024
        /*0064*/ 	.byte	0x00, 0xf0, 0x11, 0x00


	//----- nvinfo : EIATTR_KPARAM_INFO
	.align		4
.L_27:
        /*0068*/ 	.byte	0x04, 0x17
        /*006a*/ 	.short	(.L_29 - .L_28)
.L_28:
        /*006c*/ 	.word	0x00000000
        /*0070*/ 	.short	0x0004
        /*0072*/ 	.short	0x0020
        /*0074*/ 	.byte	0x00, 0xf0, 0x11, 0x00


	//----- nvinfo : EIATTR_KPARAM_INFO
	.align		4
.L_29:
        /*0078*/ 	.byte	0x04, 0x17
        /*007a*/ 	.short	(.L_31 - .L_30)
.L_30:
        /*007c*/ 	.word	0x00000000
        /*0080*/ 	.short	0x0003
        /*0082*/ 	.short	0x0018
        /*0084*/ 	.byte	0x00, 0xf5, 0x21, 0x00


	//----- nvinfo : EIATTR_KPARAM_INFO
	.align		4
.L_31:
        /*0088*/ 	.byte	0x04, 0x17
        /*008a*/ 	.short	(.L_33 - .L_32)
.L_32:
        /*008c*/ 	.word	0x00000000
        /*0090*/ 	.short	0x0002
        /*0092*/ 	.short	0x0010
        /*0094*/ 	.byte	0x00, 0xf5, 0x21, 0x00


	//----- nvinfo : EIATTR_KPARAM_INFO
	.align		4
.L_33:
        /*0098*/ 	.byte	0x04, 0x17
        /*009a*/ 	.short	(.L_35 - .L_34)
.L_34:
        /*009c*/ 	.word	0x00000000
        /*00a0*/ 	.short	0x0001
        /*00a2*/ 	.short	0x0008
        /*00a4*/ 	.byte	0x00, 0xf5, 0x21, 0x00


	//----- nvinfo : EIATTR_KPARAM_INFO
	.align		4
.L_35:
        /*00a8*/ 	.byte	0x04, 0x17
        /*00aa*/ 	.short	(.L_37 - .L_36)
.L_36:
        /*00ac*/ 	.word	0x00000000
        /*00b0*/ 	.short	0x0000
        /*00b2*/ 	.short	0x0000
        /*00b4*/ 	.byte	0x00, 0xf5, 0x21, 0x00


	//----- nvinfo : EIATTR_SPARSE_MMA_MASK
	.align		4
.L_37:
        /*00b8*/ 	.byte	0x03, 0x50
        /*00ba*/ 	.short	0x0000


	//----- nvinfo : EIATTR_MAXREG_COUNT
	.align		4
        /*00bc*/ 	.byte	0x03, 0x1b
        /*00be*/ 	.short	0x00ff


	//----- nvinfo : EIATTR_MERCURY_ISA_VERSION
	.align		4
        /*00c0*/ 	.byte	0x03, 0x5f
        /*00c2*/ 	.short	0x0101


	//----- nvinfo : EIATTR_VRC_CTA_INIT_COUNT
	.align		4
        /*00c4*/ 	.byte	0x02, 0x4a
	.zero		1
	.zero		1


	//----- nvinfo : EIATTR_EXIT_INSTR_OFFSETS
	.align		4
        /*00c8*/ 	.byte	0x04, 0x1c
        /*00ca*/ 	.short	(.L_39 - .L_38)


	//   ....[0]....
.L_38:
        /*00cc*/ 	.word	0x00001970


	//   ....[1]....
        /*00d0*/ 	.word	0x000019a0


	//   ....[2]....
        /*00d4*/ 	.word	0x00002b60


	//   ....[3]....
        /*00d8*/ 	.word	0x00002b80


	//   ....[4]....
        /*00dc*/ 	.word	0x00002ba0


	//   ....[5]....
        /*00e0*/ 	.word	0x00003d60


	//   ....[6]....
        /*00e4*/ 	.word	0x00003d80


	//----- nvinfo : EIATTR_CRS_STACK_SIZE
	.align		4
.L_39:
        /*00e8*/ 	.byte	0x04, 0x1e
        /*00ea*/ 	.short	(.L_41 - .L_40)
.L_40:
        /*00ec*/ 	.word	0x00000000


	//----- nvinfo : EIATTR_CBANK_PARAM_SIZE
	.align		4
.L_41:
        /*00f0*/ 	.byte	0x03, 0x19
        /*00f2*/ 	.short	0x0040


	//----- nvinfo : EIATTR_PARAM_CBANK
	.align		4
        /*00f4*/ 	.byte	0x04, 0x0a
        /*00f6*/ 	.short	(.L_43 - .L_42)
	.align		4
.L_42:
        /*00f8*/ 	.word	index@(.nv.constant0._Z23matchTemplateGPU_kernelPiPfS_PxiiiiffS0_)
        /*00fc*/ 	.short	0x0380
        /*00fe*/ 	.short	0x0040


	//----- nvinfo : EIATTR_SW_WAR
	.align		4
.L_43:
        /*0100*/ 	.byte	0x04, 0x36
        /*0102*/ 	.short	(.L_45 - .L_44)
.L_44:
        /*0104*/ 	.word	0x00000008
.L_45:


//--------------------- .nv.callgraph             --------------------------
	.section	.nv.callgraph,"",@"SHT_CUDA_CALLGRAPH"
	.align	4
	.sectionentsize	8
	.align		4
        /*0000*/ 	.word	0x00000000
	.align		4
        /*0004*/ 	.word	0xffffffff
	.align		4
        /*0008*/ 	.word	0x00000000
	.align		4
        /*000c*/ 	.word	0xfffffffe
	.align		4
        /*0010*/ 	.word	0x00000000
	.align		4
        /*0014*/ 	.word	0xfffffffd
	.align		4
        /*0018*/ 	.word	0x00000000
	.align		4
        /*001c*/ 	.word	0xfffffffc


//--------------------- .nv.constant4             --------------------------
	.section	.nv.constant4,"a",@progbits
	.align	8
	.align		8
.nv.constant4:
        /*0000*/ 	.dword	cosine
	.align		8
        /*0008*/ 	.dword	sine


//--------------------- .text._Z23matchTemplateGPU_kernelPiPfS_PxiiiiffS0_ --------------------------
	.section	.text._Z23matchTemplateGPU_kernelPiPfS_PxiiiiffS0_,"ax",@progbits
	.align	128
        .global         _Z23matchTemplateGPU_kernelPiPfS_PxiiiiffS0_
        .type           _Z23matchTemplateGPU_kernelPiPfS_PxiiiiffS0_,@function
        .size           _Z23matchTemplateGPU_kernelPiPfS_PxiiiiffS0_,(.L_x_50 - _Z23matchTemplateGPU_kernelPiPfS_PxiiiiffS0_)
        .other          _Z23matchTemplateGPU_kernelPiPfS_PxiiiiffS0_,@"STO_CUDA_ENTRY STV_DEFAULT"
_Z23matchTemplateGPU_kernelPiPfS_PxiiiiffS0_:
.text._Z23matchTemplateGPU_kernelPiPfS_PxiiiiffS0_:
[----:B------:R-:W-:Y:S08]  /*0000*/  LDC R1, c[0x0][0x37c] ;  /* 0x0000df00ff017b82 */ /* 0x000ff00000000800 */
[----:B------:R-:W0:Y:S01]  /*0010*/  LDC R43, c[0x0][0x3a4] ;  /* 0x0000e900ff2b7b82 */ /* 0x000e220000000800 */
[----:B------:R-:W1:Y:S01]  /*0020*/  S2R R0, SR_CTAID.X ;  /* 0x0000000000007919 */ /* 0x000e620000002500 */
[----:B------:R-:W2:Y:S01]  /*0030*/  LDCU.64 UR6, c[0x0][0x3a8] ;  /* 0x00007500ff0677ac */ /* 0x000ea20008000a00 */
[----:B------:R-:W1:Y:S01]  /*0040*/  S2R R5, SR_TID.X ;  /* 0x0000000000057919 */ /* 0x000e620000002100 */
[----:B------:R-:W3:Y:S01]  /*0050*/  LDCU UR4, c[0x0][0x3a0] ;  /* 0x00007400ff0477ac */ /* 0x000ee20008000800 */
[----:B------:R-:W4:Y:S01]  /*0060*/  LDCU.64 UR10, c[0x0][0x358] ;  /* 0x00006b00ff0a77ac */ /* 0x000f220008000a00 */
[----:B--2---:R-:W-:-:S02]  /*0070*/  UISETP.GE.AND UP0, UPT, UR6, 0x1, UPT ;  /* 0x000000010600788c */ /* 0x004fc4000bf06270 */
[----:B------:R-:W-:Y:S01]  /*0080*/  UIADD3 UR5, UPT, UPT, UR7, -0x1, URZ ;  /* 0xffffffff07057890 */ /* 0x000fe2000fffe0ff */
[----:B0-----:R-:W-:Y:S01]  /*0090*/  IABS R7, R43 ;  /* 0x0000002b00077213 */ /* 0x001fe20000000000 */
[----:B------:R-:W-:Y:S01]  /*00a0*/  UIADD3 UR8, UPT, UPT, UR6, -0x1, URZ ;  /* 0xffffffff06087890 */ /* 0x000fe2000fffe0ff */
[----:B------:R-:W-:Y:S02]  /*00b0*/  VIADD R46, R43, 0xffffffff ;  /* 0xffffffff2b2e7836 */ /* 0x000fe40000000000 */
[----:B------:R-:W0:Y:S01]  /*00c0*/  I2F.RP R4, R7 ;  /* 0x0000000700047306 */ /* 0x000e220000209400 */
[----:B------:R-:W-:Y:S02]  /*00d0*/  I2FP.F32.S32 R47, UR5 ;  /* 0x00000005002f7c45 */ /* 0x000fe40008201400 */
[----:B------:R-:W-:Y:S02]  /*00e0*/  I2FP.F32.S32 R45, UR8 ;  /* 0x00000008002d7c45 */ /* 0x000fe40008201400 */
[----:B-1----:R-:W-:-:S05]  /*00f0*/  LEA R0, R0, R5, 0x8 ;  /* 0x0000000500007211 */ /* 0x002fca00078e40ff */
[----:B------:R-:W-:Y:S01]  /*0100*/  IMAD R9, R0, 0x3, RZ ;  /* 0x0000000300097824 */ /* 0x000fe200078e02ff */
[----:B0-----:R-:W0:Y:S02]  /*0110*/  MUFU.RCP R4, R4 ;  /* 0x0000000400047308 */ /* 0x001e240000001000 */
[----:B0-----:R-:W-:Y:S01]  /*0120*/  VIADD R2, R4, 0xffffffe ;  /* 0x0ffffffe04027836 */ /* 0x001fe20000000000 */
[----:B------:R-:W-:-:S05]  /*0130*/  IABS R4, R0 ;  /* 0x0000000000047213 */ /* 0x000fca0000000000 */
[----:B------:R0:W1:Y:S02]  /*0140*/  F2I.FTZ.U32.TRUNC.NTZ R3, R2 ;  /* 0x0000000200037305 */ /* 0x000064000021f000 */
[----:B0-----:R-:W-:Y:S02]  /*0150*/  IMAD.MOV.U32 R2, RZ, RZ, RZ ;  /* 0x000000ffff027224 */ /* 0x001fe400078e00ff */
[----:B-1----:R-:W-:-:S04]  /*0160*/  IMAD.MOV R6, RZ, RZ, -R3 ;  /* 0x000000ffff067224 */ /* 0x002fc800078e0a03 */
[----:B------:R-:W-:-:S04]  /*0170*/  IMAD R5, R6, R7, RZ ;  /* 0x0000000706057224 */ /* 0x000fc800078e02ff */
[----:B------:R-:W-:-:S06]  /*0180*/  IMAD.HI.U32 R3, R3, R5, R2 ;  /* 0x0000000503037227 */ /* 0x000fcc00078e0002 */
[----:B------:R-:W-:-:S04]  /*0190*/  IMAD.HI.U32 R49, R3, R4, RZ ;  /* 0x0000000403317227 */ /* 0x000fc800078e00ff */
[----:B------:R-:W-:-:S04]  /*01a0*/  IMAD.MOV R3, RZ, RZ, -R49 ;  /* 0x000000ffff037224 */ /* 0x000fc800078e0a31 */
[----:B------:R-:W-:-:S05]  /*01b0*/  IMAD R2, R7, R3, R4 ;  /* 0x0000000307027224 */ /* 0x000fca00078e0204 */
[----:B------:R-:W-:-:S13]  /*01c0*/  ISETP.GT.U32.AND P1, PT, R7, R2, PT ;  /* 0x000000020700720c */ /* 0x000fda0003f24070 */
[-C--:B------:R-:W-:Y:S01]  /*01d0*/  @!P1 IADD3 R2, PT, PT, R2, -R7.reuse, RZ ;  /* 0x8000000702029210 */ /* 0x080fe20007ffe0ff */
[----:B------:R-:W-:Y:S01]  /*01e0*/  @!P1 VIADD R49, R49, 0x1 ;  /* 0x0000000131319836 */ /* 0x000fe20000000000 */
[----:B------:R-:W-:Y:S02]  /*01f0*/  ISETP.NE.AND P1, PT, R43, RZ, PT ;  /* 0x000000ff2b00720c */ /* 0x000fe40003f25270 */
[----:B------:R-:W-:Y:S02]  /*0200*/  ISETP.GE.U32.AND P0, PT, R2, R7, PT ;  /* 0x000000070200720c */ /* 0x000fe40003f06070 */
[----:B------:R-:W-:-:S04]  /*0210*/  LOP3.LUT R2, R0, R43, RZ, 0x3c, !PT ;  /* 0x0000002b00027212 */ /* 0x000fc800078e3cff */
[----:B------:R-:W-:-:S07]  /*0220*/  ISETP.GE.AND P2, PT, R2, RZ, PT ;  /* 0x000000ff0200720c */ /* 0x000fce0003f46270 */
[----:B------:R-:W-:-:S06]  /*0230*/  @P0 VIADD R49, R49, 0x1 ;  /* 0x0000000131310836 */ /* 0x000fcc0000000000 */
[----:B------:R-:W-:Y:S02]  /*0240*/  @!P2 IADD3 R49, PT, PT, -R49, RZ, RZ ;  /* 0x000000ff3131a210 */ /* 0x000fe40007ffe1ff */
[----:B------:R-:W-:-:S04]  /*0250*/  @!P1 LOP3.LUT R49, RZ, R43, RZ, 0x33, !PT ;  /* 0x0000002bff319212 */ /* 0x000fc800078e33ff */
[----:B---3--:R-:W-:Y:S01]  /*0260*/  ISETP.GE.AND P0, PT, R49, UR4, PT ;  /* 0x0000000431007c0c */ /* 0x008fe2000bf06270 */
[----:B------:R-:W-:Y:S01]  /*0270*/  IMAD.MOV R44, RZ, RZ, -R49 ;  /* 0x000000ffff2c7224 */ /* 0x000fe200078e0a31 */
[----:B------:R-:W-:Y:S02]  /*0280*/  UIADD3 UR4, UPT, UPT, UR4, -0x1, URZ ;  /* 0xffffffff04047890 */ /* 0x000fe4000fffe0ff */
[C---:B------:R-:W-:Y:S01]  /*0290*/  ISETP.LT.OR P0, PT, R43.reuse, RZ, P0 ;  /* 0x000000ff2b00720c */ /* 0x040fe20000701670 */
[----:B------:R-:W-:-:S03]  /*02a0*/  IMAD R44, R43, R44, R0 ;  /* 0x0000002c2b2c7224 */ /* 0x000fc600078e0200 */
[----:B------:R-:W-:Y:S01]  /*02b0*/  P2R R13, PR, RZ, 0x1 ;  /* 0x00000001ff0d7803 */ /* 0x000fe20000000000 */
[----:B----4-:R-:W-:Y:S08]  /*02c0*/  BRA.U !UP0, `(.L_x_0) ;  /* 0x0000002908307547 */ /* 0x010ff0000b800000 */
[----:B------:R-:W-:-:S09]  /*02d0*/  UISETP.GE.AND UP0, UPT, UR7, 0x1, UPT ;  /* 0x000000010700788c */ /* 0x000fd2000bf06270 */
[----:B------:R-:W-:Y:S05]  /*02e0*/  BRA.U !UP0, `(.L_x_1) ;  /* 0x0000001508a87547 */ /* 0x000fea000b800000 */
[----:B------:R-:W-:Y:S01]  /*02f0*/  UIMAD UR5, UR7, UR6, URZ ;  /* 0x00000006070572a4 */ /* 0x000fe2000f8e02ff */
[----:B------:R-:W-:Y:S01]  /*0300*/  IMAD R43, R49, R43, R44 ;  /* 0x0000002b312b7224 */ /* 0x000fe200078e022c */
[----:B------:R-:W-:Y:S02]  /*0310*/  I2FP.F32.S32 R42, R49 ;  /* 0x00000031002a7245 */ /* 0x000fe40000201400 */
[----:B------:R-:W-:Y:S02]  /*0320*/  I2FP.F32.S32 R41, R44 ;  /* 0x0000002c00297245 */ /* 0x000fe40000201400 */
[----:B------:R-:W-:-:S03]  /*0330*/  MOV R40, RZ ;  /* 0x000000ff00287202 */ /* 0x000fc60000000f00 */
[----:B------:R-:W0:Y:S02]  /*0340*/  I2F.F64 R14, UR5 ;  /* 0x00000005000e7d12 */ /* 0x000e240008201c00 */
[----:B0-----:R-:W-:-:S11]  /*0350*/  DMUL R14, R14, 3 ;  /* 0x400800000e0e7828 */ /* 0x001fd60000000000 */
.L_x_17:
[----:B------:R-:W-:Y:S01]  /*0360*/  ISETP.NE.AND P0, PT, R13, RZ, PT ;  /* 0x000000ff0d00720c */ /* 0x000fe20003f05270 */
[----:B------:R-:W0:Y:S01]  /*0370*/  LDCU.64 UR8, c[0x0][0x3a0] ;  /* 0x00007400ff0877ac */ /* 0x000e220008000a00 */
[----:B------:R-:W-:Y:S11]  /*0380*/  BSSY.RECONVERGENT B0, `(.L_x_2) ;  /* 0x000015c000007945 */ /* 0x000ff60003800200 */
[----:B-1----:R-:W-:Y:S05]  /*0390*/  @P0 BRA `(.L_x_3) ;  /* 0x0000001400680947 */ /* 0x002fea0003800000 */
[----:B------:R-:W1:Y:S01]  /*03a0*/  LDC.64 R2, c[0x0][0x3b8] ;  /* 0x0000ee00ff027b82 */ /* 0x000e620000000a00 */
[----:B------:R-:W-:Y:S01]  /*03b0*/  IMAD R9, R43, 0x3, R40 ;  /* 0x000000032b097824 */ /* 0x000fe200078e0228 */
[----:B------:R-:W2:Y:S01]  /*03c0*/  LDCU UR5, c[0x0][0x3a4] ;  /* 0x00007480ff0577ac */ /* 0x000ea20008000800 */
[----:B------:R-:W-:-:S05]  /*03d0*/  IMAD.MOV.U32 R17, RZ, RZ, -0x40800000 ;  /* 0xbf800000ff117424 */ /* 0x000fca00078e00ff */
[----:B------:R-:W3:Y:S08]  /*03e0*/  LDC.64 R6, c[0x4][0x8] ;  /* 0x01000200ff067b82 */ /* 0x000ef00000000a00 */
[----:B------:R-:W4:Y:S01]  /*03f0*/  LDC.64 R4, c[0x4][RZ] ;  /* 0x01000000ff047b82 */ /* 0x000f220000000a00 */
[----:B-1----:R-:W-:-:S05]  /*0400*/  IMAD.WIDE R2, R9, 0x4, R2 ;  /* 0x0000000409027825 */ /* 0x002fca00078e0202 */
[----:B------:R1:W-:Y:S01]  /*0410*/  STG.E desc[UR10][R2.64], R17 ;  /* 0x0000001102007986 */ /* 0x0003e2000c10190a */
[----:B---3--:R-:W-:-:S05]  /*0420*/  IMAD.WIDE.U32 R6, R40, 0x4, R6 ;  /* 0x0000000428067825 */ /* 0x008fca00078e0006 */
[----:B------:R-:W3:Y:S01]  /*0430*/  LDG.E R11, desc[UR10][R6.64] ;  /* 0x0000000a060b7981 */ /* 0x000ee2000c1e1900 */
[----:B----4-:R-:W-:-:S05]  /*0440*/  IMAD.WIDE.U32 R4, R40, 0x4, R4 ;  /* 0x0000000428047825 */ /* 0x010fca00078e0004 */
[----:B------:R-:W4:Y:S01]  /*0450*/  LDG.E R12, desc[UR10][R4.64] ;  /* 0x0000000a040c7981 */ /* 0x000f22000c1e1900 */
[----:B---3--:R-:W-:-:S04]  /*0460*/  FMUL R0, R47, R11 ;  /* 0x0000000b2f007220 */ /* 0x008fc80000400000 */
[-CC-:B----4-:R-:W-:Y:S01]  /*0470*/  FFMA R8, RZ, R12.reuse, R0.reuse ;  /* 0x0000000cff087223 */ /* 0x190fe20000000000 */
[----:B------:R-:W-:Y:S01]  /*0480*/  FFMA R10, R45, R12, R0 ;  /* 0x0000000c2d0a7223 */ /* 0x000fe20000000000 */
[----:B------:R-:W-:-:S04]  /*0490*/  FMUL R0, RZ, R11 ;  /* 0x0000000bff007220 */ /* 0x000fc80000400000 */
[-CC-:B------:R-:W-:Y:S01]  /*04a0*/  FFMA R9, R47, R12.reuse, -R0.reuse ;  /* 0x0000000c2f097223 */ /* 0x180fe20000000800 */
[C---:B-1----:R-:W-:Y:S01]  /*04b0*/  FFMA R3, R45.reuse, R12, R0 ;  /* 0x0000000c2d037223 */ /* 0x042fe20000000000 */
[----:B------:R-:W-:-:S04]  /*04c0*/  FMUL R0, R45, R11 ;  /* 0x0000000b2d007220 */ /* 0x000fc80000400000 */
[-CC-:B------:R-:W-:Y:S01]  /*04d0*/  FFMA R16, R47, R12.reuse, -R0.reuse ;  /* 0x0000000c2f107223 */ /* 0x180fe20000000800 */
[----:B------:R-:W-:Y:S01]  /*04e0*/  FFMA R6, RZ, R12, -R0 ;  /* 0x0000000cff067223 */ /* 0x000fe20000000800 */
[----:B------:R-:W1:Y:S08]  /*04f0*/  F2I.TRUNC.NTZ R8, R8 ;  /* 0x0000000800087305 */ /* 0x000e70000020f100 */
[----:B------:R-:W3:Y:S08]  /*0500*/  F2I.TRUNC.NTZ R9, R9 ;  /* 0x0000000900097305 */ /* 0x000ef0000020f100 */
[----:B------:R-:W4:Y:S08]  /*0510*/  F2I.TRUNC.NTZ R4, R3 ;  /* 0x0000000300047305 */ /* 0x000f30000020f100 */
[----:B------:R-:W5:Y:S08]  /*0520*/  F2I.TRUNC.NTZ R17, R16 ;  /* 0x0000001000117305 */ /* 0x000f70000020f100 */
[----:B------:R-:W0:Y:S08]  /*0530*/  F2I.TRUNC.NTZ R10, R10 ;  /* 0x0000000a000a7305 */ /* 0x000e30000020f100 */
[----:B------:R-:W2:Y:S01]  /*0540*/  F2I.TRUNC.NTZ R7, R6 ;  /* 0x0000000600077305 */ /* 0x000ea2000020f100 */
[----:B-1----:R-:W-:-:S02]  /*0550*/  IMAD.IADD R8, R49, 0x1, -R8 ;  /* 0x0000000131087824 */ /* 0x002fc400078e0a08 */
[C---:B---3--:R-:W-:Y:S02]  /*0560*/  IMAD.IADD R2, R44.reuse, 0x1, R9 ;  /* 0x000000012c027824 */ /* 0x048fe400078e0209 */
[C---:B----4-:R-:W-:Y:S02]  /*0570*/  IMAD.IADD R5, R49.reuse, 0x1, -R4 ;  /* 0x0000000131057824 */ /* 0x050fe400078e0a04 */
[C---:B-----5:R-:W-:Y:S01]  /*0580*/  IMAD.IADD R17, R44.reuse, 0x1, R17 ;  /* 0x000000012c117824 */ /* 0x060fe200078e0211 */
[----:B0-----:R-:W-:Y:S02]  /*0590*/  IADD3 R10, PT, PT, R49, -R10, RZ ;  /* 0x8000000a310a7210 */ /* 0x001fe40007ffe0ff */
[----:B--2---:R-:W-:Y:S02]  /*05a0*/  IADD3 R7, PT, PT, R44, R7, RZ ;  /* 0x000000072c077210 */ /* 0x004fe40007ffe0ff */
[----:B------:R-:W-:Y:S02]  /*05b0*/  VIMNMX3 R4, R5, R10, R8, PT ;  /* 0x0000000a0504720f */ /* 0x000fe40003800108 */
[----:B------:R-:W-:-:S02]  /*05c0*/  VIMNMX3 R9, R7, R17, R2, PT ;  /* 0x000000110709720f */ /* 0x000fc40003800102 */
[----:B------:R-:W-:Y:S02]  /*05d0*/  VIMNMX R19, PT, PT, R49, R4, PT ;  /* 0x0000000431137248 */ /* 0x000fe40003fe0100 */
[----:B------:R-:W-:Y:S02]  /*05e0*/  VIMNMX R0, PT, PT, R44, R9, PT ;  /* 0x000000092c007248 */ /* 0x000fe40003fe0100 */
[----:B------:R-:W-:Y:S02]  /*05f0*/  VIMNMX3 R8, R5, R10, R8, !PT ;  /* 0x0000000a0508720f */ /* 0x000fe40007800108 */
[----:B------:R-:W-:Y:S02]  /*0600*/  VIMNMX R5, PT, PT, R19, R0, PT ;  /* 0x0000000013057248 */ /* 0x000fe40003fe0100 */
[----:B------:R-:W-:Y:S02]  /*0610*/  VIMNMX3 R7, R7, R17, R2, !PT ;  /* 0x000000110707720f */ /* 0x000fe40007800102 */
[----:B------:R-:W0:Y:S01]  /*0620*/  LDC.64 R2, c[0x0][0x398] ;  /* 0x0000e600ff027b82 */ /* 0x000e220000000a00 */
[----:B------:R-:W-:-:S02]  /*0630*/  ISETP.GE.AND P2, PT, R5, 0x1, PT ;  /* 0x000000010500780c */ /* 0x000fc40003f46270 */
[----:B------:R-:W-:Y:S02]  /*0640*/  ISETP.GE.AND P0, PT, R19, 0x1, PT ;  /* 0x000000011300780c */ /* 0x000fe40003f06270 */
[----:B------:R-:W-:Y:S02]  /*0650*/  ISETP.GE.AND P1, PT, R0, 0x1, PT ;  /* 0x000000010000780c */ /* 0x000fe40003f26270 */
[C---:B------:R-:W-:Y:S02]  /*0660*/  VIMNMX R10, PT, PT, R49.reuse, R8, !PT ;  /* 0x00000008310a7248 */ /* 0x040fe40007fe0100 */
[----:B------:R-:W-:Y:S02]  /*0670*/  VIMNMX.RELU R6, PT, PT, R49, R4, PT ;  /* 0x0000000431067248 */ /* 0x000fe40003fe1100 */
[C---:B------:R-:W-:Y:S02]  /*0680*/  VIMNMX R25, PT, PT, R44.reuse, R7, !PT ;  /* 0x000000072c197248 */ /* 0x040fe40007fe0100 */
[----:B------:R-:W-:-:S02]  /*0690*/  VIMNMX.RELU R16, PT, PT, R44, R9, PT ;  /* 0x000000092c107248 */ /* 0x000fc40003fe1100 */
[----:B------:R-:W-:Y:S02]  /*06a0*/  VIMNMX R17, PT, PT, R10, UR4, PT ;  /* 0x000000040a117c48 */ /* 0x000fe4000bfe0100 */
[----:B------:R-:W-:Y:S02]  /*06b0*/  @P2 IADD3 R7, PT, PT, R6, -0x1, RZ ;  /* 0xffffffff06072810 */ /* 0x000fe40007ffe0ff */
[----:B------:R-:W-:Y:S01]  /*06c0*/  VIMNMX R9, PT, PT, R46, R25, PT ;  /* 0x000000192e097248 */ /* 0x000fe20003fe0100 */
[----:B------:R-:W-:Y:S02]  /*06d0*/  @P0 VIADD R4, R6, 0xffffffff ;  /* 0xffffffff06040836 */ /* 0x000fe40000000000 */
[--C-:B------:R-:W-:Y:S02]  /*06e0*/  @P1 IMAD R5, R17, UR5, R16.reuse ;  /* 0x0000000511051c24 */ /* 0x100fe4000f8e0210 */
[----:B------:R-:W-:Y:S02]  /*06f0*/  @P2 IMAD R16, R7, UR5, R16 ;  /* 0x0000000507102c24 */ /* 0x000fe4000f8e0210 */
[----:B------:R-:W-:-:S02]  /*0700*/  IMAD R17, R17, UR5, R9 ;  /* 0x0000000511117c24 */ /* 0x000fc4000f8e0209 */
[----:B------:R-:W-:Y:S02]  /*0710*/  @P0 IMAD R9, R4, UR5, R9 ;  /* 0x0000000504090c24 */ /* 0x000fe4000f8e0209 */
[----:B------:R-:W-:Y:S01]  /*0720*/  @P1 VIADD R21, R5, 0xffffffff ;  /* 0xffffffff05151836 */ /* 0x000fe20000000000 */
[----:B------:R-:W-:Y:S01]  /*0730*/  CS2R R6, SRZ ;  /* 0x0000000000067805 */ /* 0x000fe2000001ff00 */
[----:B------:R-:W-:Y:S01]  /*0740*/  @P2 VIADD R23, R16, 0xffffffff ;  /* 0xffffffff10172836 */ /* 0x000fe20000000000 */
[----:B------:R-:W-:Y:S01]  /*0750*/  CS2R R4, SRZ ;  /* 0x0000000000047805 */ /* 0x000fe2000001ff00 */
[----:B0-----:R-:W-:-:S04]  /*0760*/  IMAD.WIDE R16, R17, 0x8, R2 ;  /* 0x0000000811107825 */ /* 0x001fc800078e0202 */
[--C-:B------:R-:W-:Y:S02]  /*0770*/  @P0 IMAD.WIDE R8, R9, 0x8, R2.reuse ;  /* 0x0000000809080825 */ /* 0x100fe400078e0202 */
[----:B------:R-:W2:Y:S02]  /*0780*/  LDG.E.64 R16, desc[UR10][R16.64] ;  /* 0x0000000a10107981 */ /* 0x000ea4000c1e1b00 */
[--C-:B------:R-:W-:Y:S02]  /*0790*/  @P1 IMAD.WIDE R20, R21, 0x8, R2.reuse ;  /* 0x0000000815141825 */ /* 0x100fe400078e0202 */
[----:B------:R0:W2:Y:S02]  /*07a0*/  @P0 LDG.E.64 R6, desc[UR10][R8.64] ;  /* 0x0000000a08060981 */ /* 0x0000a4000c1e1b00 */
[----:B------:R-:W-:Y:S01]  /*07b0*/  @P2 IMAD.WIDE.U32 R22, R23, 0x8, R2 ;  /* 0x0000000817162825 */ /* 0x000fe200078e0002 */
[----:B------:R-:W-:Y:S01]  /*07c0*/  CS2R R2, SRZ ;  /* 0x0000000000027805 */ /* 0x000fe2000001ff00 */
[----:B------:R-:W2:Y:S05]  /*07d0*/  @P1 LDG.E.64 R4, desc[UR10][R20.64] ;  /* 0x0000000a14041981 */ /* 0x000eaa000c1e1b00 */
[----:B------:R-:W3:Y:S01]  /*07e0*/  @P2 LDG.E.64 R2, desc[UR10][R22.64] ;  /* 0x0000000a16022981 */ /* 0x000ee2000c1e1b00 */
[----:B------:R-:W-:Y:S01]  /*07f0*/  IADD3 R10, PT, PT, -R19, R10, RZ ;  /* 0x0000000a130a7210 */ /* 0x000fe20007ffe1ff */
[----:B------:R-:W-:-:S04]  /*0800*/  IMAD.IADD R25, R25, 0x1, -R0 ;  /* 0x0000000119197824 */ /* 0x000fc800078e0a00 */
[----:B------:R-:W-:-:S05]  /*0810*/  IMAD R10, R10, R25, R10 ;  /* 0x000000190a0a7224 */ /* 0x000fca00078e020a */
[----:B------:R-:W-:-:S04]  /*0820*/  IADD3 R10, PT, PT, R25, 0x1, R10 ;  /* 0x00000001190a7810 */ /* 0x000fc80007ffe00a */
[----:B0-----:R-:W-:Y:S01]  /*0830*/  I2FP.F32.S32 R9, R10 ;  /* 0x0000000a00097245 */ /* 0x001fe20000201400 */
[----:B------:R-:W-:Y:S01]  /*0840*/  BSSY.RECONVERGENT B1, `(.L_x_4) ;  /* 0x0000012000017945 */ /* 0x000fe20003800200 */
[----:B--2---:R-:W-:-:S04]  /*0850*/  IADD3 R19, P0, P1, R16, -R6, -R4 ;  /* 0x8000000610137210 */ /* 0x004fc8000791e804 */
[----:B------:R-:W-:Y:S02]  /*0860*/  IADD3.X R5, PT, PT, R17, ~R7, ~R5, P0, P1 ;  /* 0x8000000711057210 */ /* 0x000fe400007e2c05 */
[----:B---3--:R-:W-:Y:S01]  /*0870*/  IADD3 R2, P0, PT, R2, R19, RZ ;  /* 0x0000001302027210 */ /* 0x008fe20007f1e0ff */
[----:B------:R-:W0:Y:S04]  /*0880*/  MUFU.RCP R4, R9 ;  /* 0x0000000900047308 */ /* 0x000e280000001000 */
[----:B------:R-:W-:-:S04]  /*0890*/  IMAD.X R3, R3, 0x1, R5, P0 ;  /* 0x0000000103037824 */ /* 0x000fc800000e0605 */
[----:B------:R-:W1:Y:S01]  /*08a0*/  I2F.S64 R0, R2 ;  /* 0x0000000200007312 */ /* 0x000e620000301400 */
[----:B0-----:R-:W-:-:S07]  /*08b0*/  FFMA R5, -R9, R4, 1 ;  /* 0x3f80000009057423 */ /* 0x001fce0000000104 */
[----:B-1----:R-:W0:Y:S01]  /*08c0*/  FCHK P0, R0, R9 ;  /* 0x0000000900007302 */ /* 0x002e220000000000 */
[----:B------:R-:W-:-:S04]  /*08d0*/  FFMA R5, R4, R5, R4 ;  /* 0x0000000504057223 */ /* 0x000fc80000000004 */
[----:B------:R-:W-:-:S04]  /*08e0*/  FFMA R4, R0, R5, RZ ;  /* 0x0000000500047223 */ /* 0x000fc800000000ff */
[----:B------:R-:W-:-:S04]  /*08f0*/  FFMA R6, -R9, R4, R0 ;  /* 0x0000000409067223 */ /* 0x000fc80000000100 */
[----:B------:R-:W-:Y:S01]  /*0900*/  FFMA R4, R5, R6, R4 ;  /* 0x0000000605047223 */ /* 0x000fe20000000004 */
[----:B0-----:R-:W-:Y:S06]  /*0910*/  @!P0 BRA `(.L_x_5) ;  /* 0x0000000000108947 */ /* 0x001fec0003800000 */
[----:B------:R-:W-:Y:S02]  /*0920*/  MOV R3, R9 ;  /* 0x0000000900037202 */ /* 0x000fe40000000f00 */
[----:B------:R-:W-:-:S07]  /*0930*/  MOV R2, 0x950 ;  /* 0x0000095000027802 */ /* 0x000fce0000000f00 */
[----:B------:R-:W-:Y:S05]  /*0940*/  CALL.REL.NOINC `($__internal_2_$__cuda_sm3x_div_rn_noftz_f32_slowpath) ;  /* 0x0000003800e07944 */ /* 0x000fea0003c00000 */
[----:B------:R-:W-:-:S07]  /*0950*/  IMAD.MOV.U32 R4, RZ, RZ, R10 ;  /* 0x000000ffff047224 */ /* 0x000fce00078e000a */
.L_x_5:
[----:B------:R-:W-:Y:S05]  /*0960*/  BSYNC.RECONVERGENT B1 ;  /* 0x0000000000017941 */ /* 0x000fea0003800200 */
.L_x_4:
[----:B------:R-:W0:Y:S01]  /*0970*/  LDC.64 R2, c[0x0][0x388] ;  /* 0x0000e200ff027b82 */ /* 0x000e220000000a00 */
[----:B------:R-:W1:Y:S01]  /*0980*/  LDCU UR5, c[0x0][0x3b4] ;  /* 0x00007680ff0577ac */ /* 0x000e620008000800 */
[----:B0-----:R-:W2:Y:S02]  /*0990*/  LDG.E R3, desc[UR10][R2.64] ;  /* 0x0000000a02037981 */ /* 0x001ea4000c1e1900 */
[----:B--2---:R-:W-:-:S05]  /*09a0*/  FADD R4, -R3, R4 ;  /* 0x0000000403047221 */ /* 0x004fca0000000100 */
[----:B-1----:R-:W-:-:S13]  /*09b0*/  FSETP.GE.AND P0, PT, |R4|, UR5, PT ;  /* 0x0000000504007c0b */ /* 0x002fda000bf06200 */
[----:B------:R-:W-:Y:S05]  /*09c0*/  @P0 BRA `(.L_x_3) ;  /* 0x0000000c00dc0947 */ /* 0x000fea0003800000 */
[----:B------:R-:W-:Y:S02]  /*09d0*/  HFMA2 R10, -RZ, RZ, 0, 0 ;  /* 0x00000000ff0a7431 */ /* 0x000fe400000001ff */
[----:B------:R-:W-:-:S07]  /*09e0*/  IMAD.MOV.U32 R53, RZ, RZ, RZ ;  /* 0x000000ffff357224 */ /* 0x000fce00078e00ff */
.L_x_13:
[----:B0-----:R-:W0:Y:S01]  /*09f0*/  LDCU.64 UR6, c[0x0][0x3a8] ;  /* 0x00007500ff0677ac */ /* 0x001e220008000a00 */
[-C--:B------:R-:W-:Y:S02]  /*0a00*/  LOP3.LUT R0, RZ, R10.reuse, RZ, 0x33, !PT ;  /* 0x0000000aff007212 */ /* 0x080fe400078e33ff */
[----:B------:R-:W-:Y:S01]  /*0a10*/  I2FP.F32.U32 R7, R10 ;  /* 0x0000000a00077245 */ /* 0x000fe20000201000 */
[----:B------:R-:W-:Y:S01]  /*0a20*/  VIADD R10, R10, 0x1 ;  /* 0x000000010a0a7836 */ /* 0x000fe20000000000 */
[----:B------:R-:W-:-:S03]  /*0a30*/  MOV R9, RZ ;  /* 0x000000ff00097202 */ /* 0x000fc60000000f00 */
[-C--:B------:R-:W-:Y:S01]  /*0a40*/  FMUL R8, R12, R7.reuse ;  /* 0x000000070c087220 */ /* 0x080fe20000400000 */
[----:B------:R-:W-:Y:S01]  /*0a50*/  FMUL R7, R11, R7 ;  /* 0x000000070b077220 */ /* 0x000fe20000400000 */
[----:B0-----:R-:W-:Y:S01]  /*0a60*/  VIADD R0, R0, UR6 ;  /* 0x0000000600007c36 */ /* 0x001fe20008000000 */
[----:B------:R-:W-:Y:S01]  /*0a70*/  UIADD3 UR5, UPT, UPT, -UR7, URZ, URZ ;  /* 0x000000ff07057290 */ /* 0x000fe2000fffe1ff */
[----:B------:R-:W-:Y:S02]  /*0a80*/  ISETP.NE.AND P0, PT, R10, UR6, PT ;  /* 0x000000060a007c0c */ /* 0x000fe4000bf05270 */
[----:B------:R-:W-:-:S03]  /*0a90*/  IMAD R0, R0, UR7, RZ ;  /* 0x0000000700007c24 */ /* 0x000fc6000f8e02ff */
[----:B------:R-:W-:Y:S02]  /*0aa0*/  IMAD.U32 R6, RZ, RZ, UR5 ;  /* 0x00000005ff067e24 */ /* 0x000fe4000f8e00ff */
[----:B-1----:R-:W-:-:S07]  /*0ab0*/  IMAD R5, R0, 0x3, RZ ;  /* 0x0000000300057824 */ /* 0x002fce00078e02ff */
.L_x_12:
[----:B------:R-:W-:Y:S01]  /*0ac0*/  I2FP.F32.U32 R0, R9 ;  /* 0x0000000900007245 */ /* 0x000fe20000201000 */
[----:B0-----:R-:W0:Y:S04]  /*0ad0*/  LDC.64 R22, c[0x0][0x390] ;  /* 0x0000e400ff167b82 */ /* 0x001e280000000a00 */
[-C--:B------:R-:W-:Y:S01]  /*0ae0*/  FFMA R3, R11, R0.reuse, R8 ;  /* 0x000000000b037223 */ /* 0x080fe20000000008 */
[----:B------:R-:W-:-:S03]  /*0af0*/  FFMA R0, R12, R0, -R7 ;  /* 0x000000000c007223 */ /* 0x000fc60000000807 */
[----:B-1----:R-:W1:Y:S01]  /*0b00*/  FRND.FLOOR R17, R3 ;  /* 0x0000000300117307 */ /* 0x002e620000205000 */
[----:B------:R-:W2:Y:S07]  /*0b10*/  LDC.64 R24, c[0x0][0x380] ;  /* 0x0000e000ff187b82 */ /* 0x000eae0000000a00 */
[----:B------:R-:W3:Y:S01]  /*0b20*/  FRND.CEIL R19, R3 ;  /* 0x0000000300137307 */ /* 0x000ee20000209000 */
[----:B-1----:R-:W-:-:S07]  /*0b30*/  FADD R17, R42, -R17 ;  /* 0x800000112a117221 */ /* 0x002fce0000000000 */
[----:B------:R-:W1:Y:S01]  /*0b40*/  FRND.FLOOR R16, R0 ;  /* 0x0000000000107307 */ /* 0x000e620000205000 */
[----:B---3--:R-:W-:-:S07]  /*0b50*/  FADD R4, R42, -R19 ;  /* 0x800000132a047221 */ /* 0x008fce0000000000 */
[----:B------:R-:W3:Y:S01]  /*0b60*/  FRND.CEIL R18, R0 ;  /* 0x0000000000127307 */ /* 0x000ee20000209000 */
[CC--:B------:R-:W-:Y:S02]  /*0b70*/  FMNMX R2, R17.reuse, R4.reuse, PT ;  /* 0x0000000411027209 */ /* 0x0c0fe40003800000 */
[----:B------:R-:W-:Y:S01]  /*0b80*/  FMNMX R4, R17, R4, !PT ;  /* 0x0000000411047209 */ /* 0x000fe20007800000 */
[----:B-1----:R-:W-:-:S04]  /*0b90*/  FADD R16, R41, R16 ;  /* 0x0000001029107221 */ /* 0x002fc80000000000 */
[----:B------:R-:W1:Y:S01]  /*0ba0*/  F2I.TRUNC.NTZ R2, R2 ;  /* 0x0000000200027305 */ /* 0x000e62000020f100 */
[----:B---3--:R-:W-:-:S07]  /*0bb0*/  FADD R17, R41, R18 ;  /* 0x0000001229117221 */ /* 0x008fce0000000000 */
[----:B------:R-:W3:Y:S01]  /*0bc0*/  F2I.TRUNC.NTZ R4, R4 ;  /* 0x0000000400047305 */ /* 0x000ee2000020f100 */
[CC--:B------:R-:W-:Y:S02]  /*0bd0*/  FMNMX R29, R16.reuse, R17.reuse, PT ;  /* 0x00000011101d7209 */ /* 0x0c0fe40003800000 */
[----:B------:R-:W-:Y:S02]  /*0be0*/  FMNMX R16, R16, R17, !PT ;  /* 0x0000001110107209 */ /* 0x000fe40007800000 */
[----:B-1----:R-:W-:-:S03]  /*0bf0*/  ISETP.GE.AND P3, PT, R2, UR8, PT ;  /* 0x0000000802007c0c */ /* 0x002fc6000bf66270 */
[----:B------:R-:W1:Y:S01]  /*0c00*/  F2I.TRUNC.NTZ R29, R29 ;  /* 0x0000001d001d7305 */ /* 0x000e62000020f100 */
[----:B------:R-:W-:Y:S02]  /*0c10*/  ISETP.GT.AND P3, PT, R2, -0x1, !P3 ;  /* 0xffffffff0200780c */ /* 0x000fe40005f64270 */
[----:B---3--:R-:W-:-:S05]  /*0c20*/  ISETP.GE.AND P4, PT, R4, UR8, PT ;  /* 0x0000000804007c0c */ /* 0x008fca000bf86270 */
[----:B------:R-:W3:Y:S01]  /*0c30*/  F2I.TRUNC.NTZ R27, R16 ;  /* 0x00000010001b7305 */ /* 0x000ee2000020f100 */
[C---:B------:R-:W-:Y:S01]  /*0c40*/  ISETP.GT.AND P4, PT, R4.reuse, -0x1, !P4 ;  /* 0xffffffff0400780c */ /* 0x040fe20006784270 */
[----:B-1----:R-:W-:-:S03]  /*0c50*/  IMAD R18, R4, UR9, R29 ;  /* 0x0000000904127c24 */ /* 0x002fc6000f8e021d */
[C---:B------:R-:W-:Y:S01]  /*0c60*/  ISETP.LT.U32.AND P1, PT, R29.reuse, UR9, P4 ;  /* 0x000000091d007c0c */ /* 0x040fe2000a721070 */
[----:B------:R-:W-:Y:S01]  /*0c70*/  IMAD R17, R2, UR9, R29 ;  /* 0x0000000902117c24 */ /* 0x000fe2000f8e021d */
[----:B------:R-:W-:Y:S01]  /*0c80*/  ISETP.LT.U32.AND P2, PT, R29, UR9, P3 ;  /* 0x000000091d007c0c */ /* 0x000fe20009f41070 */
[----:B------:R-:W-:Y:S02]  /*0c90*/  IMAD R21, R18, 0x3, RZ ;  /* 0x0000000312157824 */ /* 0x000fe400078e02ff */
[----:B------:R-:W-:Y:S02]  /*0ca0*/  IMAD R19, R17, 0x3, RZ ;  /* 0x0000000311137824 */ /* 0x000fe400078e02ff */
[----:B---3--:R-:W-:Y:S01]  /*0cb0*/  IMAD R20, R2, UR9, R27 ;  /* 0x0000000902147c24 */ /* 0x008fe2000f8e021b */
[----:B------:R-:W-:Y:S01]  /*0cc0*/  ISETP.LT.U32.AND P3, PT, R27, UR9, P3 ;  /* 0x000000091b007c0c */ /* 0x000fe20009f61070 */
[----:B0-----:R-:W-:-:S04]  /*0cd0*/  IMAD.WIDE.U32 R16, R21, 0x4, R22 ;  /* 0x0000000415107825 */ /* 0x001fc800078e0016 */
[----:B------:R-:W-:Y:S01]  /*0ce0*/  IMAD R31, R20, 0x3, RZ ;  /* 0x00000003141f7824 */ /* 0x000fe200078e02ff */
[----:B------:R-:W3:Y:S01]  /*0cf0*/  @P1 LDG.E R32, desc[UR10][R16.64] ;  /* 0x0000000a10201981 */ /* 0x000ee2000c1e1900 */
[----:B------:R-:W-:Y:S01]  /*0d00*/  IMAD.WIDE.U32 R18, R19, 0x4, R22 ;  /* 0x0000000413127825 */ /* 0x000fe200078e0016 */
[----:B------:R-:W-:-:S03]  /*0d10*/  ISETP.LT.U32.AND P4, PT, R27, UR9, P4 ;  /* 0x000000091b007c0c */ /* 0x000fc6000a781070 */
[----:B------:R-:W-:Y:S01]  /*0d20*/  IMAD.WIDE.U32 R20, R31, 0x4, R22 ;  /* 0x000000041f147825 */ /* 0x000fe200078e0016 */
[----:B------:R-:W4:Y:S03]  /*0d30*/  @P2 LDG.E R28, desc[UR10][R18.64] ;  /* 0x0000000a121c2981 */ /* 0x000f26000c1e1900 */
[----:B------:R-:W-:Y:S01]  /*0d40*/  IMAD R4, R4, UR9, R27 ;  /* 0x0000000904047c24 */ /* 0x000fe2000f8e021b */
[----:B------:R-:W5:Y:S03]  /*0d50*/  @P3 LDG.E R26, desc[UR10][R20.64] ;  /* 0x0000000a141a3981 */ /* 0x000f66000c1e1900 */
[----:B------:R-:W-:-:S04]  /*0d60*/  IMAD R27, R4, 0x3, RZ ;  /* 0x00000003041b7824 */ /* 0x000fc800078e02ff */
[----:B------:R-:W-:-:S05]  /*0d70*/  IMAD.WIDE.U32 R22, R27, 0x4, R22 ;  /* 0x000000041b167825 */ /* 0x000fca00078e0016 */
[----:B------:R-:W5:Y:S01]  /*0d80*/  @P4 LDG.E R30, desc[UR10][R22.64] ;  /* 0x0000000a161e4981 */ /* 0x000f62000c1e1900 */
[----:B--2---:R-:W-:-:S05]  /*0d90*/  IMAD.WIDE R24, R5, 0x4, R24 ;  /* 0x0000000405187825 */ /* 0x004fca00078e0218 */
[----:B------:R-:W2:Y:S01]  /*0da0*/  LDG.E R31, desc[UR10][R24.64] ;  /* 0x0000000a181f7981 */ /* 0x000ea2000c1e1900 */
[----:B------:R-:W0:Y:S01]  /*0db0*/  MUFU.RCP64H R27, R15 ;  /* 0x0000000f001b7308 */ /* 0x000e220000001800 */
[----:B------:R-:W-:Y:S01]  /*0dc0*/  I2FP.F32.S32 R33, R2 ;  /* 0x0000000200217245 */ /* 0x000fe20000201400 */
[----:B------:R-:W-:Y:S01]  /*0dd0*/  FADD R4, R42, -R3 ;  /* 0x800000032a047221 */ /* 0x000fe20000000000 */
[----:B------:R-:W-:Y:S01]  /*0de0*/  I2FP.F32.S32 R2, R29 ;  /* 0x0000001d00027245 */ /* 0x000fe20000201400 */
[----:B------:R-:W-:Y:S01]  /*0df0*/  FADD R3, R41, R0 ;  /* 0x0000000029037221 */ /* 0x000fe20000000000 */
[----:B------:R-:W-:Y:S02]  /*0e00*/  IMAD.MOV.U32 R35, RZ, RZ, RZ ;  /* 0x000000ffff237224 */ /* 0x000fe400078e00ff */
[----:B------:R-:W-:Y:S01]  /*0e10*/  FADD R4, R4, -R33 ;  /* 0x8000002104047221 */ /* 0x000fe20000000000 */
[----:B------:R-:W-:Y:S02]  /*0e20*/  IMAD.MOV.U32 R33, RZ, RZ, RZ ;  /* 0x000000ffff217224 */ /* 0x000fe400078e00ff */
[----:B------:R-:W-:Y:S01]  /*0e30*/  FADD R3, R3, -R2 ;  /* 0x8000000203037221 */ /* 0x000fe20000000000 */
[----:B------:R-:W-:Y:S01]  /*0e40*/  MOV R29, RZ ;  /* 0x000000ff001d7202 */ /* 0x000fe20000000f00 */
[----:B------:R-:W-:-:S02]  /*0e50*/  FADD R2, -R4, 1 ;  /* 0x3f80000004027421 */ /* 0x000fc40000000100 */
[----:B------:R-:W-:Y:S01]  /*0e60*/  FADD R0, -R3, 1 ;  /* 0x3f80000003007421 */ /* 0x000fe20000000100 */
[----:B------:R-:W-:Y:S01]  /*0e70*/  IMAD.MOV.U32 R37, RZ, RZ, RZ ;  /* 0x000000ffff257224 */ /* 0x000fe200078e00ff */
[----:B------:R-:W-:Y:S01]  /*0e80*/  BSSY.RECONVERGENT B1, `(.L_x_6) ;  /* 0x0000026000017945 */ /* 0x000fe20003800200 */
[----:B---3--:R-:W-:-:S05]  /*0e90*/  @P1 I2FP.F32.S32 R35, R32 ;  /* 0x0000002000231245 */ /* 0x008fca0000201400 */
[----:B------:R-:W-:Y:S01]  /*0ea0*/  FMUL R35, R4, R35 ;  /* 0x0000002304237220 */ /* 0x000fe20000400000 */
[----:B----4-:R-:W-:Y:S02]  /*0eb0*/  @P2 I2FP.F32.S32 R29, R28 ;  /* 0x0000001c001d2245 */ /* 0x010fe40000201400 */
[----:B-----5:R-:W-:Y:S01]  /*0ec0*/  @P3 I2FP.F32.S32 R33, R26 ;  /* 0x0000001a00213245 */ /* 0x020fe20000201400 */
[----:B------:R-:W-:Y:S02]  /*0ed0*/  HFMA2 R26, -RZ, RZ, 0, 5.9604644775390625e-08 ;  /* 0x00000001ff1a7431 */ /* 0x000fe400000001ff */
[----:B------:R-:W-:Y:S01]  /*0ee0*/  FMUL R32, R2, R29 ;  /* 0x0000001d02207220 */ /* 0x000fe20000400000 */
[----:B------:R-:W-:-:S04]  /*0ef0*/  FMUL R35, R0, R35 ;  /* 0x0000002300237220 */ /* 0x000fc80000400000 */
[----:B------:R-:W-:Y:S01]  /*0f00*/  FFMA R34, R0, R32, R35 ;  /* 0x0000002000227223 */ /* 0x000fe20000000023 */
[----:B0-----:R-:W-:Y:S01]  /*0f10*/  DFMA R28, R26, -R14, 1 ;  /* 0x3ff000001a1c742b */ /* 0x001fe2000000080e */
[----:B------:R-:W-:Y:S01]  /*0f20*/  FMUL R32, R2, R33 ;  /* 0x0000002102207220 */ /* 0x000fe20000400000 */
[----:B------:R-:W-:-:S03]  /*0f30*/  @P4 I2FP.F32.S32 R37, R30 ;  /* 0x0000001e00254245 */ /* 0x000fc60000201400 */
[C---:B------:R-:W-:Y:S02]  /*0f40*/  FFMA R32, R3.reuse, R32, R34 ;  /* 0x0000002003207223 */ /* 0x040fe40000000022 */
[----:B------:R-:W-:Y:S01]  /*0f50*/  FMUL R30, R4, R37 ;  /* 0x00000025041e7220 */ /* 0x000fe20000400000 */
[----:B------:R-:W-:Y:S01]  /*0f60*/  DFMA R28, R28, R28, R28 ;  /* 0x0000001c1c1c722b */ /* 0x000fe2000000001c */
[----:B--2---:R-:W-:Y:S02]  /*0f70*/  I2FP.F32.S32 R31, R31 ;  /* 0x0000001f001f7245 */ /* 0x004fe40000201400 */
[----:B------:R-:W-:-:S04]  /*0f80*/  FFMA R30, R3, R30, R32 ;  /* 0x0000001e031e7223 */ /* 0x000fc80000000020 */
[----:B------:R-:W-:Y:S01]  /*0f90*/  FADD R30, -R30, R31 ;  /* 0x0000001f1e1e7221 */ /* 0x000fe20000000100 */
[----:B------:R-:W-:-:S03]  /*0fa0*/  DFMA R28, R26, R28, R26 ;  /* 0x0000001c1a1c722b */ /* 0x000fc6000000001a */
[----:B------:R-:W-:-:S05]  /*0fb0*/  FMUL R26, R30, R30 ;  /* 0x0000001e1e1a7220 */ /* 0x000fca0000400000 */
[C---:B------:R-:W-:Y:S01]  /*0fc0*/  DFMA R30, R28.reuse, -R14, 1 ;  /* 0x3ff000001c1e742b */ /* 0x040fe2000000080e */
[----:B------:R-:W0:Y:S07]  /*0fd0*/  F2F.F64.F32 R26, R26 ;  /* 0x0000001a001a7310 */ /* 0x000e2e0000201800 */
[----:B------:R-:W-:-:S08]  /*0fe0*/  DFMA R30, R28, R30, R28 ;  /* 0x0000001e1c1e722b */ /* 0x000fd0000000001c */
[----:B0-----:R-:W-:-:S08]  /*0ff0*/  DMUL R28, R26, R30 ;  /* 0x0000001e1a1c7228 */ /* 0x001fd00000000000 */
[----:B------:R-:W-:-:S08]  /*1000*/  DFMA R32, R28, -R14, R26 ;  /* 0x8000000e1c20722b */ /* 0x000fd0000000001a */
[----:B------:R-:W-:Y:S01]  /*1010*/  DFMA R32, R30, R32, R28 ;  /* 0x000000201e20722b */ /* 0x000fe2000000001c */
[----:B------:R-:W-:-:S09]  /*1020*/  FSETP.GEU.AND P5, PT, |R27|, 6.5827683646048100446e-37, PT ;  /* 0x036000001b00780b */ /* 0x000fd20003fae200 */
[----:B------:R-:W-:-:S05]  /*1030*/  FFMA R28, RZ, R15, R33 ;  /* 0x0000000fff1c7223 */ /* 0x000fca0000000021 */
[----:B------:R-:W-:-:S13]  /*1040*/  FSETP.GT.AND P6, PT, |R28|, 1.469367938527859385e-39, PT ;  /* 0x001000001c00780b */ /* 0x000fda0003fc4200 */
[----:B------:R-:W-:Y:S05]  /*1050*/  @P6 BRA P5, `(.L_x_7) ;  /* 0x0000000000206947 */ /* 0x000fea0002800000 */
[----:B------:R-:W-:Y:S01]  /*1060*/  IMAD.MOV.U32 R30, RZ, RZ, R26 ;  /* 0x000000ffff1e7224 */ /* 0x000fe200078e001a */
[----:B------:R-:W-:Y:S01]  /*1070*/  MOV R28, R14 ;  /* 0x0000000e001c7202 */ /* 0x000fe20000000f00 */
[----:B------:R-:W-:Y:S01]  /*1080*/  IMAD.MOV.U32 R31, RZ, RZ, R27 ;  /* 0x000000ffff1f7224 */ /* 0x000fe200078e001b */
[----:B------:R-:W-:Y:S01]  /*1090*/  MOV R48, 0x10c0 ;  /* 0x000010c000307802 */ /* 0x000fe20000000f00 */
[----:B------:R-:W-:-:S07]  /*10a0*/  IMAD.MOV.U32 R29, RZ, RZ, R15 ;  /* 0x000000ffff1d7224 */ /* 0x000fce00078e000f */
[----:B------:R-:W-:Y:S05]  /*10b0*/  CALL.REL.NOINC `($__internal_0_$__cuda_sm20_div_rn_f64_full) ;  /* 0x0000002c00347944 */ /* 0x000fea0003c00000 */
[----:B------:R-:W-:Y:S01]  /*10c0*/  IMAD.MOV.U32 R32, RZ, RZ, R28 ;  /* 0x000000ffff207224 */ /* 0x000fe200078e001c */
[----:B------:R-:W-:-:S07]  /*10d0*/  MOV R33, R29 ;  /* 0x0000001d00217202 */ /* 0x000fce0000000f00 */
.L_x_7:
[----:B------:R-:W-:Y:S05]  /*10e0*/  BSYNC.RECONVERGENT B1 ;  /* 0x0000000000017941 */ /* 0x000fea0003800200 */
.L_x_6:
[----:B------:R-:W2:Y:S04]  /*10f0*/  @P1 LDG.E R34, desc[UR10][R16.64+0x4] ;  /* 0x0000040a10221981 */ /* 0x000ea8000c1e1900 */
[----:B------:R-:W3:Y:S04]  /*1100*/  @P2 LDG.E R26, desc[UR10][R18.64+0x4] ;  /* 0x0000040a121a2981 */ /* 0x000ee8000c1e1900 */
[----:B------:R-:W4:Y:S04]  /*1110*/  @P3 LDG.E R30, desc[UR10][R20.64+0x4] ;  /* 0x0000040a141e3981 */ /* 0x000f28000c1e1900 */
[----:B------:R-:W5:Y:S04]  /*1120*/  @P4 LDG.E R29, desc[UR10][R22.64+0x4] ;  /* 0x0000040a161d4981 */ /* 0x000f68000c1e1900 */
[----:B------:R-:W5:Y:S01]  /*1130*/  LDG.E R28, desc[UR10][R24.64+0x4] ;  /* 0x0000040a181c7981 */ /* 0x000f62000c1e1900 */
[----:B------:R-:W0:Y:S01]  /*1140*/  MUFU.RCP64H R27, R15 ;  /* 0x0000000f001b7308 */ /* 0x000e220000001800 */
[----:B------:R-:W-:-:S02]  /*1150*/  IMAD.MOV.U32 R35, RZ, RZ, RZ ;  /* 0x000000ffff237224 */ /* 0x000fc400078e00ff */
[----:B------:R-:W-:Y:S02]  /*1160*/  HFMA2 R39, -RZ, RZ, 0, 0 ;  /* 0x00000000ff277431 */ /* 0x000fe400000001ff */
[----:B------:R-:W-:Y:S01]  /*1170*/  IMAD.MOV.U32 R31, RZ, RZ, RZ ;  /* 0x000000ffff1f7224 */ /* 0x000fe200078e00ff */
[----:B------:R-:W-:Y:S01]  /*1180*/  BSSY.RECONVERGENT B1, `(.L_x_8) ;  /* 0x0000028000017945 */ /* 0x000fe20003800200 */
[----:B--2---:R-:W-:Y:S02]  /*1190*/  @P1 I2FP.F32.S32 R35, R34 ;  /* 0x0000002200231245 */ /* 0x004fe40000201400 */
[----:B---3--:R-:W-:-:S03]  /*11a0*/  @P2 I2FP.F32.S32 R31, R26 ;  /* 0x0000001a001f2245 */ /* 0x008fc60000201400 */
[----:B------:R-:W-:Y:S01]  /*11b0*/  FMUL R37, R4, R35 ;  /* 0x0000002304257220 */ /* 0x000fe20000400000 */
[----:B------:R-:W-:Y:S01]  /*11c0*/  IMAD.MOV.U32 R26, RZ, RZ, 0x1 ;  /* 0x00000001ff1a7424 */ /* 0x000fe200078e00ff */
[----:B----4-:R-:W-:Y:S01]  /*11d0*/  @P3 I2FP.F32.S32 R39, R30 ;  /* 0x0000001e00273245 */ /* 0x010fe20000201400 */
[----:B------:R-:W-:Y:S01]  /*11e0*/  FMUL R34, R2, R31 ;  /* 0x0000001f02227220 */ /* 0x000fe20000400000 */
[C---:B------:R-:W-:Y:S01]  /*11f0*/  FMUL R37, R0.reuse, R37 ;  /* 0x0000002500257220 */ /* 0x040fe20000400000 */
[----:B------:R-:W-:Y:S02]  /*1200*/  IMAD.MOV.U32 R35, RZ, RZ, RZ ;  /* 0x000000ffff237224 */ /* 0x000fe400078e00ff */
[----:B0-----:R-:W-:Y:S01]  /*1210*/  DFMA R30, R26, -R14, 1 ;  /* 0x3ff000001a1e742b */ /* 0x001fe2000000080e */
[----:B-----5:R-:W-:Y:S01]  /*1220*/  @P4 I2FP.F32.S32 R35, R29 ;  /* 0x0000001d00234245 */ /* 0x020fe20000201400 */
[----:B------:R-:W-:Y:S01]  /*1230*/  FFMA R36, R0, R34, R37 ;  /* 0x0000002200247223 */ /* 0x000fe20000000025 */
[----:B------:R-:W-:Y:S01]  /*1240*/  FMUL R34, R2, R39 ;  /* 0x0000002702227220 */ /* 0x000fe20000400000 */
[----:B------:R-:W-:-:S03]  /*1250*/  I2FP.F32.S32 R29, R28 ;  /* 0x0000001c001d7245 */ /* 0x000fc60000201400 */
[----:B------:R-:W-:Y:S01]  /*1260*/  FFMA R36, R3, R34, R36 ;  /* 0x0000002203247223 */ /* 0x000fe20000000024 */
[----:B------:R-:W-:Y:S01]  /*1270*/  FMUL R34, R4, R35 ;  /* 0x0000002304227220 */ /* 0x000fe20000400000 */
[----:B------:R-:W-:-:S03]  /*1280*/  DFMA R30, R30, R30, R30 ;  /* 0x0000001e1e1e722b */ /* 0x000fc6000000001e */
[----:B------:R-:W-:Y:S02]  /*1290*/  FFMA R34, R3, R34, R36 ;  /* 0x0000002203227223 */ /* 0x000fe40000000024 */
[----:B------:R-:W0:Y:S02]  /*12a0*/  F2F.F64.F32 R36, R53 ;  /* 0x0000003500247310 */ /* 0x000e240000201800 */
[----:B------:R-:W-:Y:S01]  /*12b0*/  FADD R29, -R34, R29 ;  /* 0x0000001d221d7221 */ /* 0x000fe20000000100 */
[----:B------:R-:W-:-:S03]  /*12c0*/  DFMA R30, R26, R30, R26 ;  /* 0x0000001e1a1e722b */ /* 0x000fc6000000001a */
[----:B------:R-:W-:-:S05]  /*12d0*/  FMUL R26, R29, R29 ;  /* 0x0000001d1d1a7220 */ /* 0x000fca0000400000 */
[----:B------:R-:W-:Y:S01]  /*12e0*/  DFMA R28, R30, -R14, 1 ;  /* 0x3ff000001e1c742b */ /* 0x000fe2000000080e */
[----:B------:R-:W1:Y:S01]  /*12f0*/  F2F.F64.F32 R26, R26 ;  /* 0x0000001a001a7310 */ /* 0x000e620000201800 */
[----:B0-----:R-:W-:-:S06]  /*1300*/  DADD R36, R36, R32 ;  /* 0x0000000024247229 */ /* 0x001fcc0000000020 */
[----:B------:R-:W-:Y:S01]  /*1310*/  DFMA R28, R30, R28, R30 ;  /* 0x0000001c1e1c722b */ /* 0x000fe2000000001e */
[----:B------:R0:W2:Y:S07]  /*1320*/  F2F.F32.F64 R53, R36 ;  /* 0x0000002400357310 */ /* 0x0000ae0000301000 */
[----:B-1----:R-:W-:Y:S01]  /*1330*/  DMUL R30, R28, R26 ;  /* 0x0000001a1c1e7228 */ /* 0x002fe20000000000 */
[----:B------:R-:W-:-:S07]  /*1340*/  FSETP.GEU.AND P5, PT, |R27|, 6.5827683646048100446e-37, PT ;  /* 0x036000001b00780b */ /* 0x000fce0003fae200 */
[----:B------:R-:W-:-:S08]  /*1350*/  DFMA R34, R30, -R14, R26 ;  /* 0x8000000e1e22722b */ /* 0x000fd0000000001a */
[----:B------:R-:W-:-:S10]  /*1360*/  DFMA R28, R28, R34, R30 ;  /* 0x000000221c1c722b */ /* 0x000fd4000000001e */
[----:B------:R-:W-:-:S05]  /*1370*/  FFMA R30, RZ, R15, R29 ;  /* 0x0000000fff1e7223 */ /* 0x000fca000000001d */
[----:B------:R-:W-:-:S13]  /*1380*/  FSETP.GT.AND P6, PT, |R30|, 1.469367938527859385e-39, PT ;  /* 0x001000001e00780b */ /* 0x000fda0003fc4200 */
[----:B0-2---:R-:W-:Y:S05]  /*1390*/  @P6 BRA P5, `(.L_x_9) ;  /* 0x0000000000186947 */ /* 0x005fea0002800000 */
[----:B------:R-:W-:Y:S01]  /*13a0*/  MOV R30, R26 ;  /* 0x0000001a001e7202 */ /* 0x000fe20000000f00 */
[----:B------:R-:W-:Y:S01]  /*13b0*/  IMAD.MOV.U32 R31, RZ, RZ, R27 ;  /* 0x000000ffff1f7224 */ /* 0x000fe200078e001b */
[----:B------:R-:W-:Y:S01]  /*13c0*/  MOV R29, R15 ;  /* 0x0000000f001d7202 */ /* 0x000fe20000000f00 */
[----:B------:R-:W-:Y:S01]  /*13d0*/  IMAD.MOV.U32 R28, RZ, RZ, R14 ;  /* 0x000000ffff1c7224 */ /* 0x000fe200078e000e */
[----:B------:R-:W-:-:S07]  /*13e0*/  MOV R48, 0x1400 ;  /* 0x0000140000307802 */ /* 0x000fce0000000f00 */
[----:B------:R-:W-:Y:S05]  /*13f0*/  CALL.REL.NOINC `($__internal_0_$__cuda_sm20_div_rn_f64_full) ;  /* 0x0000002800647944 */ /* 0x000fea0003c00000 */
.L_x_9:
[----:B------:R-:W-:Y:S05]  /*1400*/  BSYNC.RECONVERGENT B1 ;  /* 0x0000000000017941 */ /* 0x000fea0003800200 */
.L_x_8:
[----:B------:R-:W2:Y:S04]  /*1410*/  @P1 LDG.E R16, desc[UR10][R16.64+0x8] ;  /* 0x0000080a10101981 */ /* 0x000ea8000c1e1900 */
[----:B------:R0:W3:Y:S04]  /*1420*/  @P2 LDG.E R18, desc[UR10][R18.64+0x8] ;  /* 0x0000080a12122981 */ /* 0x0000e8000c1e1900 */
[----:B------:R-:W4:Y:S04]  /*1430*/  @P3 LDG.E R20, desc[UR10][R20.64+0x8] ;  /* 0x0000080a14143981 */ /* 0x000f28000c1e1900 */
[----:B------:R-:W5:Y:S04]  /*1440*/  @P4 LDG.E R22, desc[UR10][R22.64+0x8] ;  /* 0x0000080a16164981 */ /* 0x000f68000c1e1900 */
[----:B------:R-:W5:Y:S01]  /*1450*/  LDG.E R24, desc[UR10][R24.64+0x8] ;  /* 0x0000080a18187981 */ /* 0x000f62000c1e1900 */
[----:B------:R-:W1:Y:S01]  /*1460*/  MUFU.RCP64H R27, R15 ;  /* 0x0000000f001b7308 */ /* 0x000e620000001800 */
[----:B------:R-:W-:Y:S01]  /*1470*/  IMAD.MOV.U32 R33, RZ, RZ, RZ ;  /* 0x000000ffff217224 */ /* 0x000fe200078e00ff */
[----:B------:R-:W-:Y:S01]  /*1480*/  MOV R35, RZ ;  /* 0x000000ff00237202 */ /* 0x000fe20000000f00 */
[----:B------:R-:W-:Y:S01]  /*1490*/  IMAD.MOV.U32 R31, RZ, RZ, RZ ;  /* 0x000000ffff1f7224 */ /* 0x000fe200078e00ff */
[----:B------:R-:W-:Y:S01]  /*14a0*/  BSSY.RECONVERGENT B1, `(.L_x_10) ;  /* 0x000002a000017945 */ /* 0x000fe20003800200 */
[----:B------:R-:W-:-:S02]  /*14b0*/  IMAD.MOV.U32 R26, RZ, RZ, 0x1 ;  /* 0x00000001ff1a7424 */ /* 0x000fc400078e00ff */
[----:B0-----:R-:W-:Y:S01]  /*14c0*/  IMAD.MOV.U32 R19, RZ, RZ, RZ ;  /* 0x000000ffff137224 */ /* 0x001fe200078e00ff */
[----:B--2---:R-:W-:-:S03]  /*14d0*/  @P1 I2FP.F32.S32 R33, R16 ;  /* 0x0000001000211245 */ /* 0x004fc60000201400 */
[----:B-1----:R-:W-:Y:S01]  /*14e0*/  DFMA R16, R26, -R14, 1 ;  /* 0x3ff000001a10742b */ /* 0x002fe2000000080e */
[----:B---3--:R-:W-:Y:S01]  /*14f0*/  @P2 I2FP.F32.S32 R31, R18 ;  /* 0x00000012001f2245 */ /* 0x008fe20000201400 */
[----:B------:R-:W-:Y:S01]  /*1500*/  FMUL R33, R4, R33 ;  /* 0x0000002104217220 */ /* 0x000fe20000400000 */
[----:B----4-:R-:W-:-:S03]  /*1510*/  @P3 I2FP.F32.S32 R35, R20 ;  /* 0x0000001400233245 */ /* 0x010fc60000201400 */
[----:B------:R-:W-:Y:S01]  /*1520*/  FMUL R31, R2, R31 ;  /* 0x0000001f021f7220 */ /* 0x000fe20000400000 */
[----:B------:R-:W-:Y:S01]  /*1530*/  FMUL R33, R0, R33 ;  /* 0x0000002100217220 */ /* 0x000fe20000400000 */
[----:B------:R-:W-:Y:S01]  /*1540*/  DFMA R16, R16, R16, R16 ;  /* 0x000000101010722b */ /* 0x000fe20000000010 */
[----:B-----5:R-:W-:Y:S01]  /*1550*/  @P4 I2FP.F32.S32 R19, R22 ;  /* 0x0000001600134245 */ /* 0x020fe20000201400 */
[----:B------:R-:W-:Y:S01]  /*1560*/  FMUL R2, R2, R35 ;  /* 0x0000002302027220 */ /* 0x000fe20000400000 */
[----:B------:R-:W-:-:S03]  /*1570*/  FFMA R0, R0, R31, R33 ;  /* 0x0000001f00007223 */ /* 0x000fc60000000021 */
[----:B------:R-:W-:Y:S01]  /*1580*/  FMUL R4, R4, R19 ;  /* 0x0000001304047220 */ /* 0x000fe20000400000 */
[C---:B------:R-:W-:Y:S01]  /*1590*/  FFMA R0, R3.reuse, R2, R0 ;  /* 0x0000000203007223 */ /* 0x040fe20000000000 */
[----:B------:R-:W-:Y:S01]  /*15a0*/  I2FP.F32.S32 R19, R24 ;  /* 0x0000001800137245 */ /* 0x000fe20000201400 */
[----:B------:R-:W-:Y:S02]  /*15b0*/  DFMA R26, R26, R16, R26 ;  /* 0x000000101a1a722b */ /* 0x000fe4000000001a */
[----:B------:R-:W-:-:S04]  /*15c0*/  FFMA R4, R3, R4, R0 ;  /* 0x0000000403047223 */ /* 0x000fc80000000000 */
[----:B------:R-:W-:Y:S02]  /*15d0*/  FADD R4, -R4, R19 ;  /* 0x0000001304047221 */ /* 0x000fe40000000100 */
[----:B------:R-:W-:Y:S01]  /*15e0*/  DFMA R2, R26, -R14, 1 ;  /* 0x3ff000001a02742b */ /* 0x000fe2000000080e */
[----:B------:R-:W0:Y:S01]  /*15f0*/  F2F.F64.F32 R18, R53 ;  /* 0x0000003500127310 */ /* 0x000e220000201800 */
[----:B------:R-:W-:-:S06]  /*1600*/  FMUL R16, R4, R4 ;  /* 0x0000000404107220 */ /* 0x000fcc0000400000 */
[----:B------:R-:W-:Y:S01]  /*1610*/  DFMA R26, R26, R2, R26 ;  /* 0x000000021a1a722b */ /* 0x000fe2000000001a */
[----:B------:R-:W1:Y:S01]  /*1620*/  F2F.F64.F32 R16, R16 ;  /* 0x0000001000107310 */ /* 0x000e620000201800 */
[----:B0-----:R-:W-:-:S07]  /*1630*/  DADD R18, R18, R28 ;  /* 0x0000000012127229 */ /* 0x001fce000000001c */
[----:B------:R0:W2:Y:S01]  /*1640*/  F2F.F32.F64 R0, R18 ;  /* 0x0000001200007310 */ /* 0x0000a20000301000 */
        /* <DEDUP_REMOVED lines=13> */
[----:B------:R-:W-:Y:S02]  /*1720*/  IMAD.MOV.U32 R2, RZ, RZ, R28 ;  /* 0x000000ffff027224 */ /* 0x000fe400078e001c */
[----:B------:R-:W-:-:S07]  /*1730*/  IMAD.MOV.U32 R3, RZ, RZ, R29 ;  /* 0x000000ffff037224 */ /* 0x000fce00078e001d */
.L_x_11:
[----:B------:R-:W-:Y:S05]  /*1740*/  BSYNC.RECONVERGENT B1 ;  /* 0x0000000000017941 */ /* 0x000fea0003800200 */
.L_x_10:
[----:B------:R-:W0:Y:S01]  /*1750*/  F2F.F64.F32 R16, R0 ;  /* 0x0000000000107310 */ /* 0x000e220000201800 */
[----:B------:R-:W-:Y:S01]  /*1760*/  IADD3 R6, PT, PT, R6, 0x1, RZ ;  /* 0x0000000106067810 */ /* 0x000fe20007ffe0ff */
[----:B------:R-:W-:Y:S02]  /*1770*/  VIADD R9, R9, 0x1 ;  /* 0x0000000109097836 */ /* 0x000fe40000000000 */
[----:B------:R-:W-:Y:S01]  /*1780*/  VIADD R5, R5, 0x3 ;  /* 0x0000000305057836 */ /* 0x000fe20000000000 */
[----:B------:R-:W-:Y:S01]  /*1790*/  ISETP.NE.AND P1, PT, R6, RZ, PT ;  /* 0x000000ff0600720c */ /* 0x000fe20003f25270 */
[----:B0-----:R-:W-:-:S06]  /*17a0*/  DADD R16, R16, R2 ;  /* 0x0000000010107229 */ /* 0x001fcc0000000002 */
[----:B------:R0:W1:Y:S06]  /*17b0*/  F2F.F32.F64 R53, R16 ;  /* 0x0000001000357310 */ /* 0x00006c0000301000 */
[----:B------:R-:W-:Y:S05]  /*17c0*/  @P1 BRA `(.L_x_12) ;  /* 0xfffffff000bc1947 */ /* 0x000fea000383ffff */
[----:B------:R-:W-:Y:S05]  /*17d0*/  @P0 BRA `(.L_x_13) ;  /* 0xfffffff000840947 */ /* 0x000fea000383ffff */
[----:B-1----:R-:W-:Y:S01]  /*17e0*/  IADD3 R0, PT, PT, R53, -0xd000000, RZ ;  /* 0xf300000035007810 */ /* 0x002fe20007ffe0ff */
[----:B------:R1:W2:Y:S01]  /*17f0*/  MUFU.RSQ R2, R53 ;  /* 0x0000003500027308 */ /* 0x0002a20000001400 */
[----:B------:R-:W-:Y:S02]  /*1800*/  BSSY.RECONVERGENT B1, `(.L_x_14) ;  /* 0x000000b000017945 */ /* 0x000fe40003800200 */
[----:B------:R-:W-:-:S13]  /*1810*/  ISETP.GT.U32.AND P0, PT, R0, 0x727fffff, PT ;  /* 0x727fffff0000780c */ /* 0x000fda0003f04070 */
[----:B-1----:R-:W-:Y:S05]  /*1820*/  @!P0 BRA `(.L_x_15) ;  /* 0x0000000000108947 */ /* 0x002fea0003800000 */
[----:B------:R-:W-:-:S07]  /*1830*/  MOV R6, 0x1850 ;  /* 0x0000185000067802 */ /* 0x000fce0000000f00 */
[----:B0-2---:R-:W-:Y:S05]  /*1840*/  CALL.REL.NOINC `($__internal_1_$__cuda_sm20_sqrt_rn_f32_slowpath) ;  /* 0x0000002800c87944 */ /* 0x005fea0003c00000 */
[----:B------:R-:W-:Y:S01]  /*1850*/  IMAD.MOV.U32 R5, RZ, RZ, R0 ;  /* 0x000000ffff057224 */ /* 0x000fe200078e0000 */
[----:B------:R-:W-:Y:S06]  /*1860*/  BRA `(.L_x_16) ;  /* 0x0000000000107947 */ /* 0x000fec0003800000 */
.L_x_15:
[----:B--2---:R-:W-:Y:S01]  /*1870*/  FMUL.FTZ R0, R53, R2 ;  /* 0x0000000235007220 */ /* 0x004fe20000410000 */
[----:B------:R-:W-:-:S03]  /*1880*/  FMUL.FTZ R2, R2, 0.5 ;  /* 0x3f00000002027820 */ /* 0x000fc60000410000 */
[----:B------:R-:W-:-:S04]  /*1890*/  FFMA R5, -R0, R0, R53 ;  /* 0x0000000000057223 */ /* 0x000fc80000000135 */
[----:B------:R-:W-:-:S07]  /*18a0*/  FFMA R5, R5, R2, R0 ;  /* 0x0000000205057223 */ /* 0x000fce0000000000 */
.L_x_16:
[----:B------:R-:W-:Y:S05]  /*18b0*/  BSYNC.RECONVERGENT B1 ;  /* 0x0000000000017941 */ /* 0x000fea0003800200 */
.L_x_14:
[----:B------:R-:W1:Y:S02]  /*18c0*/  LDCU UR5, c[0x0][0x3b0] ;  /* 0x00007600ff0577ac */ /* 0x000e640008000800 */
[----:B-1----:R-:W-:-:S13]  /*18d0*/  FSETP.GEU.AND P0, PT, R5, UR5, PT ;  /* 0x0000000505007c0b */ /* 0x002fda000bf0e000 */
[----:B------:R-:W1:Y:S08]  /*18e0*/  @!P0 LDC R0, c[0x0][0x3a4] ;  /* 0x0000e900ff008b82 */ /* 0x000e700000000800 */
[----:B------:R-:W2:Y:S01]  /*18f0*/  @!P0 LDC.64 R2, c[0x0][0x3b8] ;  /* 0x0000ee00ff028b82 */ /* 0x000ea20000000a00 */
[----:B-1----:R-:W-:-:S04]  /*1900*/  @!P0 IMAD R7, R49, R0, R44 ;  /* 0x0000000031078224 */ /* 0x002fc800078e022c */
[----:B------:R-:W-:-:S04]  /*1910*/  @!P0 IMAD R7, R7, 0x3, R40 ;  /* 0x0000000307078824 */ /* 0x000fc800078e0228 */
[----:B--2---:R-:W-:-:S05]  /*1920*/  @!P0 IMAD.WIDE R2, R7, 0x4, R2 ;  /* 0x0000000407028825 */ /* 0x004fca00078e0202 */
[----:B------:R1:W-:Y:S02]  /*1930*/  @!P0 STG.E desc[UR10][R2.64], R5 ;  /* 0x0000000502008986 */ /* 0x0003e4000c10190a */
.L_x_3:
[----:B0-----:R-:W-:Y:S05]  /*1940*/  BSYNC.RECONVERGENT B0 ;  /* 0x0000000000007941 */ /* 0x001fea0003800200 */
.L_x_2:
[----:B------:R-:W-:-:S05]  /*1950*/  VIADD R40, R40, 0x1 ;  /* 0x0000000128287836 */ /* 0x000fca0000000000 */
[----:B------:R-:W-:-:S13]  /*1960*/  ISETP.NE.AND P0, PT, R40, 0x3, PT ;  /* 0x000000032800780c */ /* 0x000fda0003f05270 */
[----:B------:R-:W-:Y:S05]  /*1970*/  @!P0 EXIT ;  /* 0x000000000000894d */ /* 0x000fea0003800000 */
[----:B------:R-:W-:Y:S05]  /*1980*/  BRA `(.L_x_17) ;  /* 0xffffffe800747947 */ /* 0x000fea000383ffff */
.L_x_1:
[----:B------:R-:W-:-:S13]  /*1990*/  ISETP.NE.AND P0, PT, R13, RZ, PT ;  /* 0x000000ff0d00720c */ /* 0x000fda0003f05270 */
[----:B------:R-:W-:Y:S05]  /*19a0*/  @P0 EXIT ;  /* 0x000000000000094d */ /* 0x000fea0003800000 */
[----:B------:R-:W0:Y:S01]  /*19b0*/  LDC.64 R4, c[0x0][0x3b8] ;  /* 0x0000ee00ff047b82 */ /* 0x000e220000000a00 */
[----:B------:R-:W-:-:S07]  /*19c0*/  HFMA2 R13, -RZ, RZ, -1.875, 0 ;  /* 0xbf800000ff0d7431 */ /* 0x000fce00000001ff */
[----:B------:R-:W1:Y:S08]  /*19d0*/  LDC.64 R6, c[0x4][0x8] ;  /* 0x01000200ff067b82 */ /* 0x000e700000000a00 */
[----:B------:R-:W2:Y:S01]  /*19e0*/  LDC.64 R2, c[0x4][RZ] ;  /* 0x01000000ff027b82 */ /* 0x000ea20000000a00 */
[----:B0-----:R-:W-:-:S05]  /*19f0*/  IMAD.WIDE R4, R9, 0x4, R4 ;  /* 0x0000000409047825 */ /* 0x001fca00078e0204 */
[----:B------:R0:W-:Y:S04]  /*1a00*/  STG.E desc[UR10][R4.64], R13 ;  /* 0x0000000d04007986 */ /* 0x0001e8000c10190a */
[----:B-1----:R-:W3:Y:S04]  /*1a10*/  LDG.E R6, desc[UR10][R6.64] ;  /* 0x0000000a06067981 */ /* 0x002ee8000c1e1900 */
[----:B--2---:R-:W2:Y:S01]  /*1a20*/  LDG.E R2, desc[UR10][R2.64] ;  /* 0x0000000a02027981 */ /* 0x004ea2000c1e1900 */
[----:B---3--:R-:W-:-:S04]  /*1a30*/  FMUL R0, R47, R6 ;  /* 0x000000062f007220 */ /* 0x008fc80000400000 */
[-CC-:B--2---:R-:W-:Y:S01]  /*1a40*/  FFMA R8, RZ, R2.reuse, R0.reuse ;  /* 0x00000002ff087223 */ /* 0x184fe20000000000 */
[----:B------:R-:W-:Y:S01]  /*1a50*/  FFMA R11, R45, R2, R0 ;  /* 0x000000022d0b7223 */ /* 0x000fe20000000000 */
[----:B------:R-:W-:-:S03]  /*1a60*/  FMUL R0, RZ, R6 ;  /* 0x00000006ff007220 */ /* 0x000fc60000400000 */
[----:B------:R-:W1:Y:S01]  /*1a70*/  F2I.TRUNC.NTZ R12, R11 ;  /* 0x0000000b000c7305 */ /* 0x000e62000020f100 */
[-CC-:B------:R-:W-:Y:S01]  /*1a80*/  FFMA R9, R47, R2.reuse, -R0.reuse ;  /* 0x000000022f097223 */ /* 0x180fe20000000800 */
[C---:B------:R-:W-:Y:S01]  /*1a90*/  FFMA R10, R45.reuse, R2, R0 ;  /* 0x000000022d0a7223 */ /* 0x040fe20000000000 */
[----:B------:R-:W-:-:S04]  /*1aa0*/  FMUL R0, R45, R6 ;  /* 0x000000062d007220 */ /* 0x000fc80000400000 */
[-CC-:B0-----:R-:W-:Y:S01]  /*1ab0*/  FFMA R13, R47, R2.reuse, -R0.reuse ;  /* 0x000000022f0d7223 */ /* 0x181fe20000000800 */
[----:B------:R-:W-:Y:S01]  /*1ac0*/  FFMA R6, RZ, R2, -R0 ;  /* 0x00000002ff067223 */ /* 0x000fe20000000800 */
[----:B------:R-:W0:Y:S01]  /*1ad0*/  F2I.TRUNC.NTZ R8, R8 ;  /* 0x0000000800087305 */ /* 0x000e22000020f100 */
[----:B-1----:R-:W-:-:S07]  /*1ae0*/  IMAD.IADD R12, R49, 0x1, -R12 ;  /* 0x00000001310c7824 */ /* 0x002fce00078e0a0c */
[----:B------:R-:W1:Y:S01]  /*1af0*/  F2I.TRUNC.NTZ R9, R9 ;  /* 0x0000000900097305 */ /* 0x000e62000020f100 */
[----:B0-----:R-:W-:-:S07]  /*1b00*/  IMAD.IADD R8, R49, 0x1, -R8 ;  /* 0x0000000131087824 */ /* 0x001fce00078e0a08 */
[----:B------:R-:W0:Y:S01]  /*1b10*/  F2I.TRUNC.NTZ R10, R10 ;  /* 0x0000000a000a7305 */ /* 0x000e22000020f100 */
[----:B-1----:R-:W-:-:S07]  /*1b20*/  IADD3 R2, PT, PT, R44, R9, RZ ;  /* 0x000000092c027210 */ /* 0x002fce0007ffe0ff */
[----:B------:R-:W1:Y:S01]  /*1b30*/  F2I.TRUNC.NTZ R7, R6 ;  /* 0x0000000600077305 */ /* 0x000e62000020f100 */
[----:B0-----:R-:W-:-:S07]  /*1b40*/  IMAD.IADD R3, R49, 0x1, -R10 ;  /* 0x0000000131037824 */ /* 0x001fce00078e0a0a */
[----:B------:R-:W0:Y:S01]  /*1b50*/  F2I.TRUNC.NTZ R13, R13 ;  /* 0x0000000d000d7305 */ /* 0x000e22000020f100 */
[CCC-:B------:R-:W-:Y:S02]  /*1b60*/  VIMNMX3 R10, R3.reuse, R12.reuse, R8.reuse, PT ;  /* 0x0000000c030a720f */ /* 0x1c0fe40003800108 */
[----:B------:R-:W-:Y:S01]  /*1b70*/  VIMNMX3 R8, R3, R12, R8, !PT ;  /* 0x0000000c0308720f */ /* 0x000fe20007800108 */
[----:B-1----:R-:W-:Y:S01]  /*1b80*/  IMAD.IADD R7, R44, 0x1, R7 ;  /* 0x000000012c077824 */ /* 0x002fe200078e0207 */
[C---:B------:R-:W-:Y:S02]  /*1b90*/  VIMNMX R21, PT, PT, R49.reuse, R10, PT ;  /* 0x0000000a31157248 */ /* 0x040fe40003fe0100 */
[----:B------:R-:W-:Y:S02]  /*1ba0*/  VIMNMX R18, PT, PT, R49, R8, !PT ;  /* 0x0000000831127248 */ /* 0x000fe40007fe0100 */
[----:B------:R-:W-:Y:S02]  /*1bb0*/  ISETP.GE.AND P0, PT, R21, 0x1, PT ;  /* 0x000000011500780c */ /* 0x000fe40003f06270 */
[----:B------:R-:W-:-:S02]  /*1bc0*/  VIMNMX.RELU R10, PT, PT, R49, R10, PT ;  /* 0x0000000a310a7248 */ /* 0x000fc40003fe1100 */
[----:B0-----:R-:W-:Y:S02]  /*1bd0*/  IADD3 R9, PT, PT, R44, R13, RZ ;  /* 0x0000000d2c097210 */ /* 0x001fe40007ffe0ff */
[----:B------:R-:W-:Y:S02]  /*1be0*/  VIMNMX R8, PT, PT, R18, UR4, PT ;  /* 0x0000000412087c48 */ /* 0x000fe4000bfe0100 */
[CCC-:B------:R-:W-:Y:S02]  /*1bf0*/  VIMNMX3 R11, R7.reuse, R9.reuse, R2.reuse, PT ;  /* 0x00000009070b720f */ /* 0x1c0fe40003800102 */
[----:B------:R-:W-:Y:S02]  /*1c00*/  VIMNMX3 R7, R7, R9, R2, !PT ;  /* 0x000000090707720f */ /* 0x000fe40007800102 */
[C---:B------:R-:W-:Y:S01]  /*1c10*/  VIMNMX R0, PT, PT, R44.reuse, R11, PT ;  /* 0x0000000b2c007248 */ /* 0x040fe20003fe0100 */
[----:B------:R-:W0:Y:S01]  /*1c20*/  LDC.64 R2, c[0x0][0x398] ;  /* 0x0000e600ff027b82 */ /* 0x000e220000000a00 */
[----:B------:R-:W-:-:S02]  /*1c30*/  VIMNMX R19, PT, PT, R44, R7, !PT ;  /* 0x000000072c137248 */ /* 0x000fc40007fe0100 */
[----:B------:R-:W-:Y:S02]  /*1c40*/  VIMNMX R6, PT, PT, R21, R0, PT ;  /* 0x0000000015067248 */ /* 0x000fe40003fe0100 */
[----:B------:R-:W-:Y:S02]  /*1c50*/  ISETP.GE.AND P1, PT, R0, 0x1, PT ;  /* 0x000000010000780c */ /* 0x000fe40003f26270 */
[----:B------:R-:W-:Y:S01]  /*1c60*/  ISETP.GE.AND P2, PT, R6, 0x1, PT ;  /* 0x000000010600780c */ /* 0x000fe20003f46270 */
[----:B------:R-:W-:Y:S01]  /*1c70*/  @P0 VIADD R6, R10, 0xffffffff ;  /* 0xffffffff0a060836 */ /* 0x000fe20000000000 */
[----:B------:R-:W-:Y:S02]  /*1c80*/  VIMNMX.RELU R12, PT, PT, R44, R11, PT ;  /* 0x0000000b2c0c7248 */ /* 0x000fe40003fe1100 */
[----:B------:R-:W-:-:S05]  /*1c90*/  VIMNMX R13, PT, PT, R46, R19, PT ;  /* 0x000000132e0d7248 */ /* 0x000fca0003fe0100 */
[CCC-:B------:R-:W-:Y:S02]  /*1ca0*/  IMAD R11, R8.reuse, R43.reuse, R13.reuse ;  /* 0x0000002b080b7224 */ /* 0x1c0fe400078e020d */
[-CC-:B------:R-:W-:Y:S01]  /*1cb0*/  @P1 IMAD R7, R8, R43.reuse, R12.reuse ;  /* 0x0000002b08071224 */ /* 0x180fe200078e020c */
[----:B------:R-:W-:Y:S01]  /*1cc0*/  CS2R R8, SRZ ;  /* 0x0000000000087805 */ /* 0x000fe2000001ff00 */
[----:B------:R-:W-:Y:S02]  /*1cd0*/  @P2 VIADD R10, R10, 0xffffffff ;  /* 0xffffffff0a0a2836 */ /* 0x000fe40000000000 */
[-C--:B------:R-:W-:Y:S01]  /*1ce0*/  @P0 IMAD R13, R6, R43.reuse, R13 ;  /* 0x0000002b060d0224 */ /* 0x080fe200078e020d */
[----:B------:R-:W-:Y:S01]  /*1cf0*/  @P1 IADD3 R15, PT, PT, R7, -0x1, RZ ;  /* 0xffffffff070f1810 */ /* 0x000fe20007ffe0ff */
[----:B------:R-:W-:Y:S01]  /*1d00*/  @P2 IMAD R43, R10, R43, R12 ;  /* 0x0000002b0a2b2224 */ /* 0x000fe200078e020c */
[----:B------:R-:W-:Y:S01]  /*1d10*/  CS2R R6, SRZ ;  /* 0x0000000000067805 */ /* 0x000fe2000001ff00 */
[----:B0-----:R-:W-:-:S04]  /*1d20*/  IMAD.WIDE R10, R11, 0x8, R2 ;  /* 0x000000080b0a7825 */ /* 0x001fc800078e0202 */
[----:B------:R-:W-:Y:S02]  /*1d30*/  @P2 VIADD R17, R43, 0xffffffff ;  /* 0xffffffff2b112836 */ /* 0x000fe40000000000 */
[--C-:B------:R-:W-:Y:S01]  /*1d40*/  @P0 IMAD.WIDE R12, R13, 0x8, R2.reuse ;  /* 0x000000080d0c0825 */ /* 0x100fe200078e0202 */
[----:B------:R-:W2:Y:S03]  /*1d50*/  LDG.E.64 R10, desc[UR10][R10.64] ;  /* 0x0000000a0a0a7981 */ /* 0x000ea6000c1e1b00 */
[--C-:B------:R-:W-:Y:S01]  /*1d60*/  @P1 IMAD.WIDE R14, R15, 0x8, R2.reuse ;  /* 0x000000080f0e1825 */ /* 0x100fe200078e0202 */
[----:B------:R0:W2:Y:S03]  /*1d70*/  @P0 LDG.E.64 R8, desc[UR10][R12.64] ;  /* 0x0000000a0c080981 */ /* 0x0000a6000c1e1b00 */
        /* <DEDUP_REMOVED lines=23> */
[----:B------:R-:W-:Y:S01]  /*1ef0*/  IMAD.MOV.U32 R3, RZ, RZ, R13 ;  /* 0x000000ffff037224 */ /* 0x000fe200078e000d */
[----:B------:R-:W-:-:S07]  /*1f00*/  MOV R2, 0x1f20 ;  /* 0x00001f2000027802 */ /* 0x000fce0000000f00 */
[----:B------:R-:W-:Y:S05]  /*1f10*/  CALL.REL.NOINC `($__internal_2_$__cuda_sm3x_div_rn_noftz_f32_slowpath) ;  /* 0x00000024006c7944 */ /* 0x000fea0003c00000 */
.L_x_19:
[----:B------:R-:W-:Y:S05]  /*1f20*/  BSYNC.RECONVERGENT B0 ;  /* 0x0000000000007941 */ /* 0x000fea0003800200 */
.L_x_18:
[----:B------:R-:W0:Y:S01]  /*1f30*/  LDC.64 R2, c[0x0][0x388] ;  /* 0x0000e200ff027b82 */ /* 0x000e220000000a00 */
[----:B------:R-:W1:Y:S07]  /*1f40*/  LDCU.64 UR6, c[0x0][0x3b0] ;  /* 0x00007600ff0677ac */ /* 0x000e6e0008000a00 */
[----:B------:R-:W2:Y:S08]  /*1f50*/  LDC.64 R8, c[0x4][0x8] ;  /* 0x01000200ff087b82 */ /* 0x000eb00000000a00 */
[----:B------:R-:W3:Y:S01]  /*1f60*/  LDC.64 R6, c[0x4][RZ] ;  /* 0x01000000ff067b82 */ /* 0x000ee20000000a00 */
[----:B------:R-:W-:Y:S01]  /*1f70*/  HFMA2 R13, -RZ, RZ, -1.875, 0 ;  /* 0xbf800000ff0d7431 */ /* 0x000fe200000001ff */
[----:B------:R-:W4:Y:S01]  /*1f80*/  LDCU UR5, c[0x0][0x3a4] ;  /* 0x00007480ff0577ac */ /* 0x000f220008000800 */
[----:B0-----:R-:W5:Y:S01]  /*1f90*/  LDG.E R3, desc[UR10][R2.64] ;  /* 0x0000000a02037981 */ /* 0x001f62000c1e1900 */
[----:B-1----:R-:W-:-:S03]  /*1fa0*/  FSETP.LT.AND P4, PT, RZ, UR6, PT ;  /* 0x00000006ff007c0b */ /* 0x002fc6000bf81000 */
[----:B------:R0:W-:Y:S01]  /*1fb0*/  STG.E desc[UR10][R4.64+0x4], R13 ;  /* 0x0000040d04007986 */ /* 0x0001e2000c10190a */
[----:B-----5:R-:W-:-:S05]  /*1fc0*/  FADD R10, -R3, R10 ;  /* 0x0000000a030a7221 */ /* 0x020fca0000000100 */
[----:B------:R-:W-:-:S13]  /*1fd0*/  FSETP.GE.OR P0, PT, |R10|, UR7, !P4 ;  /* 0x000000070a007c0b */ /* 0x000fda000e706600 */
[----:B------:R1:W-:Y:S04]  /*1fe0*/  @!P0 STG.E desc[UR10][R4.64], RZ ;  /* 0x000000ff04008986 */ /* 0x0003e8000c10190a */
[----:B--2---:R-:W2:Y:S04]  /*1ff0*/  LDG.E R8, desc[UR10][R8.64+0x4] ;  /* 0x0000040a08087981 */ /* 0x004ea8000c1e1900 */
[----:B---3--:R-:W3:Y:S01]  /*2000*/  LDG.E R6, desc[UR10][R6.64+0x4] ;  /* 0x0000040a06067981 */ /* 0x008ee2000c1e1900 */
[----:B--2---:R-:W-:-:S04]  /*2010*/  FMUL R0, R47, R8 ;  /* 0x000000082f007220 */ /* 0x004fc80000400000 */
[-CC-:B---3--:R-:W-:Y:S01]  /*2020*/  FFMA R2, RZ, R6.reuse, R0.reuse ;  /* 0x00000006ff027223 */ /* 0x188fe20000000000 */
[----:B------:R-:W-:Y:S01]  /*2030*/  FFMA R11, R45, R6, R0 ;  /* 0x000000062d0b7223 */ /* 0x000fe20000000000 */
[----:B------:R-:W-:-:S03]  /*2040*/  FMUL R0, RZ, R8 ;  /* 0x00000008ff007220 */ /* 0x000fc60000400000 */
[----:B------:R-:W2:Y:S01]  /*2050*/  F2I.TRUNC.NTZ R12, R11 ;  /* 0x0000000b000c7305 */ /* 0x000ea2000020f100 */
[-CC-:B------:R-:W-:Y:S01]  /*2060*/  FFMA R3, R47, R6.reuse, -R0.reuse ;  /* 0x000000062f037223 */ /* 0x180fe20000000800 */
[C---:B------:R-:W-:Y:S01]  /*2070*/  FFMA R10, R45.reuse, R6, R0 ;  /* 0x000000062d0a7223 */ /* 0x040fe20000000000 */
[----:B------:R-:W-:-:S04]  /*2080*/  FMUL R0, R45, R8 ;  /* 0x000000082d007220 */ /* 0x000fc80000400000 */
[-CC-:B------:R-:W-:Y:S01]  /*2090*/  FFMA R7, RZ, R6.reuse, -R0.reuse ;  /* 0x00000006ff077223 */ /* 0x180fe20000000800 */
[----:B------:R-:W-:Y:S01]  /*20a0*/  FFMA R6, R47, R6, -R0 ;  /* 0x000000062f067223 */ /* 0x000fe20000000800 */
[----:B------:R-:W3:Y:S01]  /*20b0*/  F2I.TRUNC.NTZ R3, R3 ;  /* 0x0000000300037305 */ /* 0x000ee2000020f100 */
[----:B--2---:R-:W-:-:S07]  /*20c0*/  IMAD.IADD R12, R49, 0x1, -R12 ;  /* 0x00000001310c7824 */ /* 0x004fce00078e0a0c */
[----:B------:R-:W2:Y:S01]  /*20d0*/  F2I.TRUNC.NTZ R2, R2 ;  /* 0x0000000200027305 */ /* 0x000ea2000020f100 */
[----:B---3--:R-:W-:-:S07]  /*20e0*/  IADD3 R0, PT, PT, R44, R3, RZ ;  /* 0x000000032c007210 */ /* 0x008fce0007ffe0ff */
[----:B------:R-:W3:Y:S01]  /*20f0*/  F2I.TRUNC.NTZ R10, R10 ;  /* 0x0000000a000a7305 */ /* 0x000ee2000020f100 */
[----:B--2---:R-:W-:-:S07]  /*2100*/  IMAD.IADD R2, R49, 0x1, -R2 ;  /* 0x0000000131027824 */ /* 0x004fce00078e0a02 */
[----:B------:R-:W2:Y:S01]  /*2110*/  F2I.TRUNC.NTZ R7, R7 ;  /* 0x0000000700077305 */ /* 0x000ea2000020f100 */
[----:B---3--:R-:W-:-:S07]  /*2120*/  IMAD.IADD R3, R49, 0x1, -R10 ;  /* 0x0000000131037824 */ /* 0x008fce00078e0a0a */
[----:B0-----:R-:W0:Y:S01]  /*2130*/  F2I.TRUNC.NTZ R13, R6 ;  /* 0x00000006000d7305 */ /* 0x001e22000020f100 */
[CCC-:B------:R-:W-:Y:S02]  /*2140*/  VIMNMX3 R10, R3.reuse, R12.reuse, R2.reuse, PT ;  /* 0x0000000c030a720f */ /* 0x1c0fe40003800102 */
[----:B------:R-:W-:Y:S01]  /*2150*/  VIMNMX3 R2, R3, R12, R2, !PT ;  /* 0x0000000c0302720f */ /* 0x000fe20007800102 */
[C---:B--2---:R-:W-:Y:S01]  /*2160*/  IMAD.IADD R9, R44.reuse, 0x1, R7 ;  /* 0x000000012c097824 */ /* 0x044fe200078e0207 */
[CC--:B------:R-:W-:Y:S02]  /*2170*/  VIMNMX R21, PT, PT, R49.reuse, R10.reuse, PT ;  /* 0x0000000a31157248 */ /* 0x0c0fe40003fe0100 */
[----:B------:R-:W-:Y:S02]  /*2180*/  VIMNMX.RELU R10, PT, PT, R49, R10, PT ;  /* 0x0000000a310a7248 */ /* 0x000fe40003fe1100 */
[----:B------:R-:W-:Y:S02]  /*2190*/  ISETP.GE.AND P0, PT, R21, 0x1, PT ;  /* 0x000000011500780c */ /* 0x000fe40003f06270 */
[----:B0-----:R-:W-:-:S04]  /*21a0*/  IADD3 R13, PT, PT, R44, R13, RZ ;  /* 0x0000000d2c0d7210 */ /* 0x001fc80007ffe0ff */
[CCC-:B------:R-:W-:Y:S02]  /*21b0*/  VIMNMX3 R11, R9.reuse, R13.reuse, R0.reuse, PT ;  /* 0x0000000d090b720f */ /* 0x1c0fe40003800100 */
[----:B------:R-:W-:Y:S02]  /*21c0*/  VIMNMX3 R13, R9, R13, R0, !PT ;  /* 0x0000000d090d720f */ /* 0x000fe40007800100 */
[CC--:B------:R-:W-:Y:S01]  /*21d0*/  VIMNMX R18, PT, PT, R44.reuse, R11.reuse, PT ;  /* 0x0000000b2c127248 */ /* 0x0c0fe20003fe0100 */
[----:B------:R-:W0:Y:S01]  /*21e0*/  LDC.64 R8, c[0x0][0x398] ;  /* 0x0000e600ff087b82 */ /* 0x000e220000000a00 */
[----:B------:R-:W-:Y:S02]  /*21f0*/  VIMNMX.RELU R6, PT, PT, R44, R11, PT ;  /* 0x0000000b2c067248 */ /* 0x000fe40003fe1100 */
[----:B------:R-:W-:Y:S02]  /*2200*/  VIMNMX R0, PT, PT, R21, R18, PT ;  /* 0x0000001215007248 */ /* 0x000fe40003fe0100 */
[----:B------:R-:W-:-:S02]  /*2210*/  ISETP.GE.AND P1, PT, R18, 0x1, PT ;  /* 0x000000011200780c */ /* 0x000fc40003f26270 */
[----:B------:R-:W-:Y:S02]  /*2220*/  ISETP.GE.AND P2, PT, R0, 0x1, PT ;  /* 0x000000010000780c */ /* 0x000fe40003f46270 */
[----:B------:R-:W-:Y:S01]  /*2230*/  VIMNMX R0, PT, PT, R49, R2, !PT ;  /* 0x0000000231007248 */ /* 0x000fe20007fe0100 */
[----:B------:R-:W-:Y:S01]  /*2240*/  @P0 VIADD R2, R10, 0xffffffff ;  /* 0xffffffff0a020836 */ /* 0x000fe20000000000 */
[----:B------:R-:W-:Y:S02]  /*2250*/  VIMNMX R19, PT, PT, R44, R13, !PT ;  /* 0x0000000d2c137248 */ /* 0x000fe40007fe0100 */
[----:B------:R-:W-:Y:S02]  /*2260*/  VIMNMX R11, PT, PT, R0, UR4, PT ;  /* 0x00000004000b7c48 */ /* 0x000fe4000bfe0100 */
[----:B------:R-:W-:-:S03]  /*2270*/  VIMNMX R13, PT, PT, R46, R19, PT ;  /* 0x000000132e0d7248 */ /* 0x000fc60003fe0100 */
[C-C-:B----4-:R-:W-:Y:S02]  /*2280*/  @P1 IMAD R3, R11.reuse, UR5, R6.reuse ;  /* 0x000000050b031c24 */ /* 0x150fe4000f8e0206 */
[----:B------:R-:W-:Y:S02]  /*2290*/  @P2 VIADD R7, R10, 0xffffffff ;  /* 0xffffffff0a072836 */ /* 0x000fe40000000000 */
[--C-:B------:R-:W-:Y:S01]  /*22a0*/  IMAD R11, R11, UR5, R13.reuse ;  /* 0x000000050b0b7c24 */ /* 0x100fe2000f8e020d */
[----:B------:R-:W-:Y:S01]  /*22b0*/  @P1 IADD3 R15, PT, PT, R3, -0x1, RZ ;  /* 0xffffffff030f1810 */ /* 0x000fe20007ffe0ff */
[----:B------:R-:W-:Y:S01]  /*22c0*/  @P2 IMAD R10, R7, UR5, R6 ;  /* 0x00000005070a2c24 */ /* 0x000fe2000f8e0206 */
[----:B------:R-:W-:Y:S01]  /*22d0*/  CS2R R6, SRZ ;  /* 0x0000000000067805 */ /* 0x000fe2000001ff00 */
[----:B------:R-:W-:Y:S01]  /*22e0*/  @P0 IMAD R13, R2, UR5, R13 ;  /* 0x00000005020d0c24 */ /* 0x000fe2000f8e020d */
[----:B------:R-:W-:Y:S01]  /*22f0*/  CS2R R2, SRZ ;  /* 0x0000000000027805 */ /* 0x000fe2000001ff00 */
[----:B------:R-:W-:-:S02]  /*2300*/  @P2 VIADD R17, R10, 0xffffffff ;  /* 0xffffffff0a112836 */ /* 0x000fc40000000000 */
        /* <DEDUP_REMOVED lines=20> */
[----:B------:R-:W2:Y:S01]  /*2450*/  I2F.S64 R0, R2 ;  /* 0x0000000200007312 */ /* 0x000ea20000301400 */
[----:B0-----:R-:W-:-:S07]  /*2460*/  FFMA R7, -R13, R6, 1 ;  /* 0x3f8000000d077423 */ /* 0x001fce0000000106 */
[----:B--2---:R-:W0:Y:S01]  /*2470*/  FCHK P0, R0, R13 ;  /* 0x0000000d00007302 */ /* 0x004e220000000000 */
[----:B------:R-:W-:-:S04]  /*2480*/  FFMA R7, R6, R7, R6 ;  /* 0x0000000706077223 */ /* 0x000fc80000000006 */
[----:B------:R-:W-:-:S04]  /*2490*/  FFMA R6, R0, R7, RZ ;  /* 0x0000000700067223 */ /* 0x000fc800000000ff */
[----:B------:R-:W-:-:S04]  /*24a0*/  FFMA R8, -R13, R6, R0 ;  /* 0x000000060d087223 */ /* 0x000fc80000000100 */
[----:B------:R-:W-:Y:S01]  /*24b0*/  FFMA R10, R7, R8, R6 ;  /* 0x00000008070a7223 */ /* 0x000fe20000000006 */
[----:B01----:R-:W-:Y:S06]  /*24c0*/  @!P0 BRA `(.L_x_21) ;  /* 0x00000000000c8947 */ /* 0x003fec0003800000 */
[----:B------:R-:W-:Y:S01]  /*24d0*/  IMAD.MOV.U32 R3, RZ, RZ, R13 ;  /* 0x000000ffff037224 */ /* 0x000fe200078e000d */
[----:B------:R-:W-:-:S07]  /*24e0*/  MOV R2, 0x2500 ;  /* 0x0000250000027802 */ /* 0x000fce0000000f00 */
[----:B------:R-:W-:Y:S05]  /*24f0*/  CALL.REL.NOINC `($__internal_2_$__cuda_sm3x_div_rn_noftz_f32_slowpath) ;  /* 0x0000001c00f47944 */ /* 0x000fea0003c00000 */
.L_x_21:
[----:B------:R-:W-:Y:S05]  /*2500*/  BSYNC.RECONVERGENT B0 ;  /* 0x0000000000007941 */ /* 0x000fea0003800200 */
.L_x_20:
[----:B------:R-:W0:Y:S01]  /*2510*/  LDC.64 R2, c[0x0][0x388] ;  /* 0x0000e200ff027b82 */ /* 0x000e220000000a00 */
[----:B------:R-:W1:Y:S01]  /*2520*/  LDCU UR5, c[0x0][0x3b4] ;  /* 0x00007680ff0577ac */ /* 0x000e620008000800 */
[----:B0-----:R-:W2:Y:S06]  /*2530*/  LDG.E R3, desc[UR10][R2.64] ;  /* 0x0000000a02037981 */ /* 0x001eac000c1e1900 */
[----:B------:R-:W0:Y:S01]  /*2540*/  LDC.64 R8, c[0x4][0x8] ;  /* 0x01000200ff087b82 */ /* 0x000e220000000a00 */
[----:B------:R-:W-:-:S07]  /*2550*/  HFMA2 R11, -RZ, RZ, -1.875, 0 ;  /* 0xbf800000ff0b7431 */ /* 0x000fce00000001ff */
[----:B------:R-:W3:Y:S01]  /*2560*/  LDC.64 R6, c[0x4][RZ] ;  /* 0x01000000ff067b82 */ /* 0x000ee20000000a00 */
[----:B------:R4:W-:Y:S01]  /*2570*/  STG.E desc[UR10][R4.64+0x8], R11 ;  /* 0x0000080b04007986 */ /* 0x0009e2000c10190a */
[----:B--2---:R-:W-:-:S05]  /*2580*/  FADD R10, -R3, R10 ;  /* 0x0000000a030a7221 */ /* 0x004fca0000000100 */
[----:B-1----:R-:W-:Y:S01]  /*2590*/  FSETP.GE.OR P4, PT, |R10|, UR5, !P4 ;  /* 0x000000050a007c0b */ /* 0x002fe2000e786600 */
[----:B------:R-:W1:-:S12]  /*25a0*/  LDCU UR5, c[0x0][0x3a4] ;  /* 0x00007480ff0577ac */ /* 0x000e580008000800 */
[----:B------:R2:W-:Y:S04]  /*25b0*/  @!P4 STG.E desc[UR10][R4.64+0x4], RZ ;  /* 0x000004ff0400c986 */ /* 0x0005e8000c10190a */
[----:B0-----:R-:W5:Y:S04]  /*25c0*/  LDG.E R8, desc[UR10][R8.64+0x8] ;  /* 0x0000080a08087981 */ /* 0x001f68000c1e1900 */
[----:B---3--:R-:W3:Y:S01]  /*25d0*/  LDG.E R6, desc[UR10][R6.64+0x8] ;  /* 0x0000080a06067981 */ /* 0x008ee2000c1e1900 */
[-C--:B-----5:R-:W-:Y:S01]  /*25e0*/  FMUL R0, R47, R8.reuse ;  /* 0x000000082f007220 */ /* 0x0a0fe20000400000 */
[----:B------:R-:W-:-:S03]  /*25f0*/  FMUL R10, RZ, R8 ;  /* 0x00000008ff0a7220 */ /* 0x000fc60000400000 */
[-CC-:B---3--:R-:W-:Y:S01]  /*2600*/  FFMA R2, RZ, R6.reuse, R0.reuse ;  /* 0x00000006ff027223 */ /* 0x188fe20000000000 */
[C---:B----4-:R-:W-:Y:S01]  /*2610*/  FFMA R11, R45.reuse, R6, R0 ;  /* 0x000000062d0b7223 */ /* 0x050fe20000000000 */
[----:B------:R-:W-:Y:S01]  /*2620*/  FMUL R0, R45, R8 ;  /* 0x000000082d007220 */ /* 0x000fe20000400000 */
[-CC-:B------:R-:W-:Y:S01]  /*2630*/  FFMA R3, R47, R6.reuse, -R10.reuse ;  /* 0x000000062f037223 */ /* 0x180fe2000000080a */
[-C--:B------:R-:W-:Y:S01]  /*2640*/  FFMA R10, R45, R6.reuse, R10 ;  /* 0x000000062d0a7223 */ /* 0x080fe2000000000a */
[----:B------:R-:W0:Y:S01]  /*2650*/  F2I.TRUNC.NTZ R8, R11 ;  /* 0x0000000b00087305 */ /* 0x000e22000020f100 */
[-CC-:B------:R-:W-:Y:S01]  /*2660*/  FFMA R7, RZ, R6.reuse, -R0.reuse ;  /* 0x00000006ff077223 */ /* 0x180fe20000000800 */
[----:B------:R-:W-:-:S06]  /*2670*/  FFMA R6, R47, R6, -R0 ;  /* 0x000000062f067223 */ /* 0x000fcc0000000800 */
[----:B------:R-:W3:Y:S01]  /*2680*/  F2I.TRUNC.NTZ R2, R2 ;  /* 0x0000000200027305 */ /* 0x000ee2000020f100 */
[----:B0-----:R-:W-:-:S07]  /*2690*/  IMAD.IADD R8, R49, 0x1, -R8 ;  /* 0x0000000131087824 */ /* 0x001fce00078e0a08 */
[----:B------:R-:W0:Y:S01]  /*26a0*/  F2I.TRUNC.NTZ R3, R3 ;  /* 0x0000000300037305 */ /* 0x000e22000020f100 */
[----:B---3--:R-:W-:-:S07]  /*26b0*/  IMAD.IADD R2, R49, 0x1, -R2 ;  /* 0x0000000131027824 */ /* 0x008fce00078e0a02 */
[----:B------:R-:W3:Y:S01]  /*26c0*/  F2I.TRUNC.NTZ R7, R7 ;  /* 0x0000000700077305 */ /* 0x000ee2000020f100 */
[----:B0-----:R-:W-:-:S07]  /*26d0*/  IMAD.IADD R0, R44, 0x1, R3 ;  /* 0x000000012c007824 */ /* 0x001fce00078e0203 */
[----:B------:R-:W0:Y:S01]  /*26e0*/  F2I.TRUNC.NTZ R10, R10 ;  /* 0x0000000a000a7305 */ /* 0x000e22000020f100 */
[----:B---3--:R-:W-:-:S07]  /*26f0*/  IMAD.IADD R9, R44, 0x1, R7 ;  /* 0x000000012c097824 */ /* 0x008fce00078e0207 */
[----:B------:R-:W3:Y:S01]  /*2700*/  F2I.TRUNC.NTZ R13, R6 ;  /* 0x00000006000d7305 */ /* 0x000ee2000020f100 */
[----:B0-----:R-:W-:-:S04]  /*2710*/  IADD3 R3, PT, PT, R49, -R10, RZ ;  /* 0x8000000a31037210 */ /* 0x001fc80007ffe0ff */
[CCC-:B------:R-:W-:Y:S02]  /*2720*/  VIMNMX3 R10, R3.reuse, R8.reuse, R2.reuse, PT ;  /* 0x00000008030a720f */ /* 0x1c0fe40003800102 */
[----:B------:R-:W-:Y:S02]  /*2730*/  VIMNMX3 R8, R3, R8, R2, !PT ;  /* 0x000000080308720f */ /* 0x000fe40007800102 */
[----:B---3--:R-:W-:Y:S01]  /*2740*/  IADD3 R13, PT, PT, R44, R13, RZ ;  /* 0x0000000d2c0d7210 */ /* 0x008fe20007ffe0ff */
[----:B------:R-:W0:Y:S01]  /*2750*/  LDC.64 R2, c[0x0][0x398] ;  /* 0x0000e600ff027b82 */ /* 0x000e220000000a00 */
[----:B------:R-:W-:Y:S02]  /*2760*/  VIMNMX R21, PT, PT, R49, R10, PT ;  /* 0x0000000a31157248 */ /* 0x000fe40003fe0100 */
[----:B------:R-:W-:Y:S02]  /*2770*/  VIMNMX3 R11, R9, R13, R0, PT ;  /* 0x0000000d090b720f */ /* 0x000fe40003800100 */
[----:B------:R-:W-:-:S02]  /*2780*/  ISETP.GE.AND P0, PT, R21, 0x1, PT ;  /* 0x000000011500780c */ /* 0x000fc40003f06270 */
[----:B------:R-:W-:Y:S02]  /*2790*/  VIMNMX R18, PT, PT, R44, R11, PT ;  /* 0x0000000b2c127248 */ /* 0x000fe40003fe0100 */
[----:B------:R-:W-:Y:S02]  /*27a0*/  VIMNMX3 R9, R9, R13, R0, !PT ;  /* 0x0000000d0909720f */ /* 0x000fe40007800100 */
[----:B------:R-:W-:Y:S02]  /*27b0*/  CS2R R12, SRZ ;  /* 0x00000000000c7805 */ /* 0x000fe4000001ff00 */
[----:B------:R-:W-:Y:S02]  /*27c0*/  VIMNMX R6, PT, PT, R21, R18, PT ;  /* 0x0000001215067248 */ /* 0x000fe40003fe0100 */
[----:B------:R-:W-:Y:S02]  /*27d0*/  ISETP.GE.AND P1, PT, R18, 0x1, PT ;  /* 0x000000011200780c */ /* 0x000fe40003f26270 */
[----:B------:R-:W-:-:S02]  /*27e0*/  ISETP.GE.AND P2, PT, R6, 0x1, PT ;  /* 0x000000010600780c */ /* 0x000fc40003f46270 */
[C---:B------:R-:W-:Y:S02]  /*27f0*/  VIMNMX R0, PT, PT, R49.reuse, R8, !PT ;  /* 0x0000000831007248 */ /* 0x040fe40007fe0100 */
[C---:B------:R-:W-:Y:S02]  /*2800*/  VIMNMX R19, PT, PT, R44.reuse, R9, !PT ;  /* 0x000000092c137248 */ /* 0x040fe40007fe0100 */
[----:B------:R-:W-:Y:S02]  /*2810*/  VIMNMX.RELU R10, PT, PT, R49, R10, PT ;  /* 0x0000000a310a7248 */ /* 0x000fe40003fe1100 */
[----:B------:R-:W-:Y:S02]  /*2820*/  VIMNMX.RELU R44, PT, PT, R44, R11, PT ;  /* 0x0000000b2c2c7248 */ /* 0x000fe40003fe1100 */
[----:B------:R-:W-:Y:S01]  /*2830*/  VIMNMX R7, PT, PT, R0, UR4, PT ;  /* 0x0000000400077c48 */ /* 0x000fe2000bfe0100 */
[----:B------:R-:W-:Y:S01]  /*2840*/  @P0 VIADD R6, R10, 0xffffffff ;  /* 0xffffffff0a060836 */ /* 0x000fe20000000000 */
[----:B------:R-:W-:Y:S01]  /*2850*/  VIMNMX R11, PT, PT, R46, R19, PT ;  /* 0x000000132e0b7248 */ /* 0x000fe20003fe0100 */
[----:B------:R-:W-:Y:S01]  /*2860*/  @P2 VIADD R9, R10, 0xffffffff ;  /* 0xffffffff0a092836 */ /* 0x000fe20000000000 */
[----:B------:R-:W-:Y:S01]  /*2870*/  IADD3 R0, PT, PT, -R21, R0, RZ ;  /* 0x0000000015007210 */ /* 0x000fe20007ffe1ff */
[C---:B-1----:R-:W-:Y:S01]  /*2880*/  @P1 IMAD R8, R7.reuse, UR5, R44 ;  /* 0x0000000507081c24 */ /* 0x042fe2000f8e022c */
[----:B------:R-:W1:Y:S01]  /*2890*/  LDCU UR4, c[0x0][0x3b0] ;  /* 0x00007600ff0477ac */ /* 0x000e620008000800 */
[----:B------:R-:W-:-:S02]  /*28a0*/  IMAD R7, R7, UR5, R11 ;  /* 0x0000000507077c24 */ /* 0x000fc4000f8e020b */
[----:B------:R-:W-:Y:S01]  /*28b0*/  @P0 IMAD R11, R6, UR5, R11 ;  /* 0x00000005060b0c24 */ /* 0x000fe2000f8e020b */
[----:B------:R-:W-:Y:S01]  /*28c0*/  @P1 IADD3 R15, PT, PT, R8, -0x1, RZ ;  /* 0xffffffff080f1810 */ /* 0x000fe20007ffe0ff */
[----:B------:R-:W-:Y:S01]  /*28d0*/  @P2 IMAD R6, R9, UR5, R44 ;  /* 0x0000000509062c24 */ /* 0x000fe2000f8e022c */
[----:B------:R-:W-:Y:S01]  /*28e0*/  CS2R R8, SRZ ;  /* 0x0000000000087805 */ /* 0x000fe2000001ff00 */
[----:B0-----:R-:W-:-:S04]  /*28f0*/  @P0 IMAD.WIDE R10, R11, 0x8, R2 ;  /* 0x000000080b0a0825 */ /* 0x001fc800078e0202 */
[----:B------:R-:W-:Y:S01]  /*2900*/  @P2 VIADD R17, R6, 0xffffffff ;  /* 0xffffffff06112836 */ /* 0x000fe20000000000 */
[----:B------:R0:W3:Y:S01]  /*2910*/  @P0 LDG.E.64 R8, desc[UR10][R10.64] ;  /* 0x0000000a0a080981 */ /* 0x0000e2000c1e1b00 */
[----:B------:R-:W-:-:S04]  /*2920*/  IMAD.WIDE R6, R7, 0x8, R2 ;  /* 0x0000000807067825 */ /* 0x000fc800078e0202 */
[--C-:B------:R-:W-:Y:S02]  /*2930*/  @P1 IMAD.WIDE R14, R15, 0x8, R2.reuse ;  /* 0x000000080f0e1825 */ /* 0x100fe400078e0202 */
[----:B------:R-:W3:Y:S02]  /*2940*/  LDG.E.64 R6, desc[UR10][R6.64] ;  /* 0x0000000a06067981 */ /* 0x000ee4000c1e1b00 */
[----:B------:R-:W-:Y:S01]  /*2950*/  @P2 IMAD.WIDE.U32 R16, R17, 0x8, R2 ;  /* 0x0000000811102825 */ /* 0x000fe200078e0002 */
[----:B------:R-:W-:Y:S01]  /*2960*/  CS2R R2, SRZ ;  /* 0x0000000000027805 */ /* 0x000fe2000001ff00 */
[----:B------:R-:W3:Y:S05]  /*2970*/  @P1 LDG.E.64 R12, desc[UR10][R14.64] ;  /* 0x0000000a0e0c1981 */ /* 0x000eea000c1e1b00 */
[----:B------:R-:W4:Y:S01]  /*2980*/  @P2 LDG.E.64 R2, desc[UR10][R16.64] ;  /* 0x0000000a10022981 */ /* 0x000f22000c1e1b00 */
[----:B------:R-:W-:-:S04]  /*2990*/  IMAD.IADD R19, R19, 0x1, -R18 ;  /* 0x0000000113137824 */ /* 0x000fc800078e0a12 */
[----:B------:R-:W-:-:S05]  /*29a0*/  IMAD R0, R0, R19, R0 ;  /* 0x0000001300007224 */ /* 0x000fca00078e0200 */
[----:B------:R-:W-:-:S04]  /*29b0*/  IADD3 R0, PT, PT, R19, 0x1, R0 ;  /* 0x0000000113007810 */ /* 0x000fc80007ffe000 */
[----:B0-----:R-:W-:Y:S01]  /*29c0*/  I2FP.F32.S32 R11, R0 ;  /* 0x00000000000b7245 */ /* 0x001fe20000201400 */
[----:B------:R-:W-:Y:S01]  /*29d0*/  BSSY.RECONVERGENT B0, `(.L_x_22) ;  /* 0x0000013000007945 */ /* 0x000fe20003800200 */
[----:B-1----:R-:W-:Y:S02]  /*29e0*/  FSETP.LT.AND P4, PT, RZ, UR4, PT ;  /* 0x00000004ff007c0b */ /* 0x002fe4000bf81000 */
[----:B---3--:R-:W-:-:S04]  /*29f0*/  IADD3 R19, P0, P1, R6, -R8, -R12 ;  /* 0x8000000806137210 */ /* 0x008fc8000791e80c */
[----:B------:R-:W-:Y:S02]  /*2a00*/  IADD3.X R9, PT, PT, R7, ~R9, ~R13, P0, P1 ;  /* 0x8000000907097210 */ /* 0x000fe400007e2c0d */
[----:B----4-:R-:W-:Y:S01]  /*2a10*/  IADD3 R2, P0, PT, R2, R19, RZ ;  /* 0x0000001302027210 */ /* 0x010fe20007f1e0ff */
        /* <DEDUP_REMOVED lines=9> */
[----:B0-2---:R-:W-:Y:S06]  /*2ab0*/  @!P0 BRA `(.L_x_23) ;  /* 0x0000000000108947 */ /* 0x005fec0003800000 */
[----:B------:R-:W-:Y:S01]  /*2ac0*/  IMAD.MOV.U32 R3, RZ, RZ, R11 ;  /* 0x000000ffff037224 */ /* 0x000fe200078e000b */
[----:B------:R-:W-:-:S07]  /*2ad0*/  MOV R2, 0x2af0 ;  /* 0x00002af000027802 */ /* 0x000fce0000000f00 */
[----:B------:R-:W-:Y:S05]  /*2ae0*/  CALL.REL.NOINC `($__internal_2_$__cuda_sm3x_div_rn_noftz_f32_slowpath) ;  /* 0x0000001800787944 */ /* 0x000fea0003c00000 */
[----:B------:R-:W-:-:S07]  /*2af0*/  MOV R6, R10 ;  /* 0x0000000a00067202 */ /* 0x000fce0000000f00 */
.L_x_23:
[----:B------:R-:W-:Y:S05]  /*2b00*/  BSYNC.RECONVERGENT B0 ;  /* 0x0000000000007941 */ /* 0x000fea0003800200 */
.L_x_22:
[----:B------:R-:W0:Y:S01]  /*2b10*/  LDC.64 R2, c[0x0][0x388] ;  /* 0x0000e200ff027b82 */ /* 0x000e220000000a00 */
[----:B------:R-:W1:Y:S01]  /*2b20*/  LDCU UR4, c[0x0][0x3b4] ;  /* 0x00007680ff0477ac */ /* 0x000e620008000800 */
[----:B0-----:R-:W2:Y:S02]  /*2b30*/  LDG.E R3, desc[UR10][R2.64] ;  /* 0x0000000a02037981 */ /* 0x001ea4000c1e1900 */
[----:B--2---:R-:W-:-:S05]  /*2b40*/  FADD R6, -R3, R6 ;  /* 0x0000000603067221 */ /* 0x004fca0000000100 */
[----:B-1----:R-:W-:-:S13]  /*2b50*/  FSETP.GE.OR P4, PT, |R6|, UR4, !P4 ;  /* 0x0000000406007c0b */ /* 0x002fda000e786600 */
[----:B------:R-:W-:Y:S05]  /*2b60*/  @P4 EXIT ;  /* 0x000000000000494d */ /* 0x000fea0003800000 */
[----:B------:R-:W-:Y:S01]  /*2b70*/  STG.E desc[UR10][R4.64+0x8], RZ ;  /* 0x000008ff04007986 */ /* 0x000fe2000c10190a */
[----:B------:R-:W-:Y:S05]  /*2b80*/  EXIT ;  /* 0x000000000000794d */ /* 0x000fea0003800000 */
.L_x_0:
[----:B------:R-:W-:-:S13]  /*2b90*/  ISETP.NE.AND P0, PT, R13, RZ, PT ;  /* 0x000000ff0d00720c */ /* 0x000fda0003f05270 */
[----:B------:R-:W-:Y:S05]  /*2ba0*/  @P0 EXIT ;  /* 0x000000000000094d */ /* 0x000fea0003800000 */
[----:B------:R-:W0:Y:S01]  /*2bb0*/  LDC.64 R4, c[0x0][0x3b8] ;  /* 0x0000ee00ff047b82 */ /* 0x000e220000000a00 */
[----:B------:R-:W-:-:S07]  /*2bc0*/  IMAD.MOV.U32 R13, RZ, RZ, -0x40800000 ;  /* 0xbf800000ff0d7424 */ /* 0x000fce00078e00ff */
        /* <DEDUP_REMOVED lines=17> */
[----:B-1----:R-:W-:-:S07]  /*2ce0*/  IADD3 R12, PT, PT, R49, -R12, RZ ;  /* 0x8000000c310c7210 */ /* 0x002fce0007ffe0ff */
[----:B------:R-:W1:Y:S01]  /*2cf0*/  F2I.TRUNC.NTZ R8, R8 ;  /* 0x0000000800087305 */ /* 0x000e62000020f100 */
[----:B0-----:R-:W-:-:S07]  /*2d00*/  IMAD.IADD R2, R44, 0x1, R9 ;  /* 0x000000012c027824 */ /* 0x001fce00078e0209 */
[----:B------:R-:W0:Y:S01]  /*2d10*/  F2I.TRUNC.NTZ R10, R10 ;  /* 0x0000000a000a7305 */ /* 0x000e22000020f100 */
[----:B-1----:R-:W-:-:S07]  /*2d20*/  IMAD.IADD R8, R49, 0x1, -R8 ;  /* 0x0000000131087824 */ /* 0x002fce00078e0a08 */
        /* <DEDUP_REMOVED lines=25> */
[----:B------:R-:W-:Y:S02]  /*2ec0*/  CS2R R8, SRZ ;  /* 0x0000000000087805 */ /* 0x000fe4000001ff00 */
[----:B------:R-:W-:Y:S01]  /*2ed0*/  @P2 IADD3 R10, PT, PT, R10, -0x1, RZ ;  /* 0xffffffff0a0a2810 */ /* 0x000fe20007ffe0ff */
[-C--:B------:R-:W-:Y:S02]  /*2ee0*/  @P0 IMAD R13, R6, R43.reuse, R13 ;  /* 0x0000002b060d0224 */ /* 0x080fe400078e020d */
[----:B------:R-:W-:Y:S01]  /*2ef0*/  @P1 VIADD R15, R7, 0xffffffff ;  /* 0xffffffff070f1836 */ /* 0x000fe20000000000 */
[----:B------:R-:W-:Y:S01]  /*2f00*/  CS2R R6, SRZ ;  /* 0x0000000000067805 */ /* 0x000fe2000001ff00 */
[----:B------:R-:W-:-:S02]  /*2f10*/  @P2 IMAD R43, R10, R43, R12 ;  /* 0x0000002b0a2b2224 */ /* 0x000fc400078e020c */
        /* <DEDUP_REMOVED lines=32> */
.L_x_25:
[----:B------:R-:W-:Y:S05]  /*3120*/  BSYNC.RECONVERGENT B0 ;  /* 0x0000000000007941 */ /* 0x000fea0003800200 */
.L_x_24:
[----:B------:R-:W0:Y:S01]  /*3130*/  LDC.64 R2, c[0x0][0x388] ;  /* 0x0000e200ff027b82 */ /* 0x000e220000000a00 */
[----:B------:R-:W1:Y:S07]  /*3140*/  LDCU.64 UR6, c[0x0][0x3b0] ;  /* 0x00007600ff0677ac */ /* 0x000e6e0008000a00 */
[----:B------:R-:W2:Y:S08]  /*3150*/  LDC.64 R8, c[0x4][0x8] ;  /* 0x01000200ff087b82 */ /* 0x000eb00000000a00 */
[----:B------:R-:W3:Y:S01]  /*3160*/  LDC.64 R6, c[0x4][RZ] ;  /* 0x01000000ff067b82 */ /* 0x000ee20000000a00 */
[----:B------:R-:W-:Y:S01]  /*3170*/  IMAD.MOV.U32 R13, RZ, RZ, -0x40800000 ;  /* 0xbf800000ff0d7424 */ /* 0x000fe200078e00ff */
        /* <DEDUP_REMOVED lines=20> */
[----:B--2---:R-:W-:-:S07]  /*32c0*/  IADD3 R12, PT, PT, R49, -R12, RZ ;  /* 0x8000000c310c7210 */ /* 0x004fce0007ffe0ff */
[----:B------:R-:W2:Y:S01]  /*32d0*/  F2I.TRUNC.NTZ R2, R2 ;  /* 0x0000000200027305 */ /* 0x000ea2000020f100 */
[----:B---3--:R-:W-:-:S07]  /*32e0*/  IMAD.IADD R0, R44, 0x1, R3 ;  /* 0x000000012c007824 */ /* 0x008fce00078e0203 */
[----:B------:R-:W3:Y:S01]  /*32f0*/  F2I.TRUNC.NTZ R10, R10 ;  /* 0x0000000a000a7305 */ /* 0x000ee2000020f100 */
[----:B--2---:R-:W-:-:S07]  /*3300*/  IMAD.IADD R2, R49, 0x1, -R2 ;  /* 0x0000000131027824 */ /* 0x004fce00078e0a02 */
[----:B0-----:R-:W0:Y:S01]  /*3310*/  F2I.TRUNC.NTZ R13, R6 ;  /* 0x00000006000d7305 */ /* 0x001e22000020f100 */
[----:B---3--:R-:W-:-:S07]  /*3320*/  IMAD.IADD R3, R49, 0x1, -R10 ;  /* 0x0000000131037824 */ /* 0x008fce00078e0a0a */
[----:B------:R-:W2:Y:S01]  /*3330*/  F2I.TRUNC.NTZ R7, R7 ;  /* 0x0000000700077305 */ /* 0x000ea2000020f100 */
[CCC-:B------:R-:W-:Y:S02]  /*3340*/  VIMNMX3 R10, R3.reuse, R12.reuse, R2.reuse, PT ;  /* 0x0000000c030a720f */ /* 0x1c0fe40003800102 */
[----:B------:R-:W-:Y:S01]  /*3350*/  VIMNMX3 R2, R3, R12, R2, !PT ;  /* 0x0000000c0302720f */ /* 0x000fe20007800102 */
[C---:B0-----:R-:W-:Y:S01]  /*3360*/  IMAD.IADD R13, R44.reuse, 0x1, R13 ;  /* 0x000000012c0d7824 */ /* 0x041fe200078e020d */
[CC--:B------:R-:W-:Y:S02]  /*3370*/  VIMNMX R21, PT, PT, R49.reuse, R10.reuse, PT ;  /* 0x0000000a31157248 */ /* 0x0c0fe40003fe0100 */
[----:B------:R-:W-:Y:S02]  /*3380*/  VIMNMX.RELU R10, PT, PT, R49, R10, PT ;  /* 0x0000000a310a7248 */ /* 0x000fe40003fe1100 */
[----:B------:R-:W-:Y:S02]  /*3390*/  ISETP.GE.AND P0, PT, R21, 0x1, PT ;  /* 0x000000011500780c */ /* 0x000fe40003f06270 */
[----:B--2---:R-:W-:-:S04]  /*33a0*/  IADD3 R9, PT, PT, R44, R7, RZ ;  /* 0x000000072c097210 */ /* 0x004fc80007ffe0ff */
[CCC-:B------:R-:W-:Y:S02]  /*33b0*/  VIMNMX3 R11, R9.reuse, R13.reuse, R0.reuse, PT ;  /* 0x0000000d090b720f */ /* 0x1c0fe40003800100 */
[----:B------:R-:W-:Y:S02]  /*33c0*/  VIMNMX3 R13, R9, R13, R0, !PT ;  /* 0x0000000d090d720f */ /* 0x000fe40007800100 */
[C---:B------:R-:W-:Y:S01]  /*33d0*/  VIMNMX R18, PT, PT, R44.reuse, R11, PT ;  /* 0x0000000b2c127248 */ /* 0x040fe20003fe0100 */
[----:B------:R-:W0:Y:S01]  /*33e0*/  LDC.64 R8, c[0x0][0x398] ;  /* 0x0000e600ff087b82 */ /* 0x000e220000000a00 */
[----:B------:R-:W-:Y:S02]  /*33f0*/  VIMNMX R19, PT, PT, R44, R13, !PT ;  /* 0x0000000d2c137248 */ /* 0x000fe40007fe0100 */
[----:B------:R-:W-:Y:S02]  /*3400*/  VIMNMX R0, PT, PT, R21, R18, PT ;  /* 0x0000001215007248 */ /* 0x000fe40003fe0100 */
[----:B------:R-:W-:-:S02]  /*3410*/  ISETP.GE.AND P1, PT, R18, 0x1, PT ;  /* 0x000000011200780c */ /* 0x000fc40003f26270 */
[----:B------:R-:W-:Y:S02]  /*3420*/  ISETP.GE.AND P2, PT, R0, 0x1, PT ;  /* 0x000000010000780c */ /* 0x000fe40003f46270 */
[----:B------:R-:W-:Y:S01]  /*3430*/  VIMNMX R0, PT, PT, R49, R2, !PT ;  /* 0x0000000231007248 */ /* 0x000fe20007fe0100 */
[----:B------:R-:W-:Y:S01]  /*3440*/  @P0 VIADD R2, R10, 0xffffffff ;  /* 0xffffffff0a020836 */ /* 0x000fe20000000000 */
[----:B------:R-:W-:Y:S02]  /*3450*/  VIMNMX.RELU R6, PT, PT, R44, R11, PT ;  /* 0x0000000b2c067248 */ /* 0x000fe40003fe1100 */
[----:B------:R-:W-:Y:S02]  /*3460*/  VIMNMX R11, PT, PT, R0, UR4, PT ;  /* 0x00000004000b7c48 */ /* 0x000fe4000bfe0100 */
[----:B------:R-:W-:-:S03]  /*3470*/  VIMNMX R13, PT, PT, R46, R19, PT ;  /* 0x000000132e0d7248 */ /* 0x000fc60003fe0100 */
[C-C-:B----4-:R-:W-:Y:S02]  /*3480*/  @P1 IMAD R3, R11.reuse, UR5, R6.reuse ;  /* 0x000000050b031c24 */ /* 0x150fe4000f8e0206 */
[----:B------:R-:W-:Y:S01]  /*3490*/  @P2 IADD3 R7, PT, PT, R10, -0x1, RZ ;  /* 0xffffffff0a072810 */ /* 0x000fe20007ffe0ff */
[--C-:B------:R-:W-:Y:S02]  /*34a0*/  IMAD R11, R11, UR5, R13.reuse ;  /* 0x000000050b0b7c24 */ /* 0x100fe4000f8e020d */
[----:B------:R-:W-:Y:S02]  /*34b0*/  @P0 IMAD R13, R2, UR5, R13 ;  /* 0x00000005020d0c24 */ /* 0x000fe4000f8e020d */
[----:B------:R-:W-:Y:S01]  /*34c0*/  @P2 IMAD R10, R7, UR5, R6 ;  /* 0x00000005070a2c24 */ /* 0x000fe2000f8e0206 */
[----:B------:R-:W-:Y:S01]  /*34d0*/  CS2R R6, SRZ ;  /* 0x0000000000067805 */ /* 0x000fe2000001ff00 */
[----:B------:R-:W-:Y:S01]  /*34e0*/  @P1 VIADD R15, R3, 0xffffffff ;  /* 0xffffffff030f1836 */ /* 0x000fe20000000000 */
        /* <DEDUP_REMOVED lines=30> */
[----:B------:R-:W-:Y:S02]  /*36d0*/  MOV R3, R13 ;  /* 0x0000000d00037202 */ /* 0x000fe40000000f00 */
[----:B------:R-:W-:-:S07]  /*36e0*/  MOV R2, 0x3700 ;  /* 0x0000370000027802 */ /* 0x000fce0000000f00 */
[----:B------:R-:W-:Y:S05]  /*36f0*/  CALL.REL.NOINC `($__internal_2_$__cuda_sm3x_div_rn_noftz_f32_slowpath) ;  /* 0x0000000c00747944 */ /* 0x000fea0003c00000 */
.L_x_27:
[----:B------:R-:W-:Y:S05]  /*3700*/  BSYNC.RECONVERGENT B0 ;  /* 0x0000000000007941 */ /* 0x000fea0003800200 */
.L_x_26:
[----:B------:R-:W0:Y:S01]  /*3710*/  LDC.64 R2, c[0x0][0x388] ;  /* 0x0000e200ff027b82 */ /* 0x000e220000000a00 */
[----:B------:R-:W1:Y:S01]  /*3720*/  LDCU UR5, c[0x0][0x3b4] ;  /* 0x00007680ff0577ac */ /* 0x000e620008000800 */
[----:B0-----:R-:W2:Y:S06]  /*3730*/  LDG.E R3, desc[UR10][R2.64] ;  /* 0x0000000a02037981 */ /* 0x001eac000c1e1900 */
[----:B------:R-:W0:Y:S01]  /*3740*/  LDC.64 R8, c[0x4][0x8] ;  /* 0x01000200ff087b82 */ /* 0x000e220000000a00 */
[----:B------:R-:W-:-:S05]  /*3750*/  IMAD.MOV.U32 R11, RZ, RZ, -0x40800000 ;  /* 0xbf800000ff0b7424 */ /* 0x000fca00078e00ff */
[----:B------:R3:W-:Y:S02]  /*3760*/  STG.E desc[UR10][R4.64+0x8], R11 ;  /* 0x0000080b04007986 */ /* 0x0007e4000c10190a */
[----:B------:R-:W4:Y:S01]  /*3770*/  LDC.64 R6, c[0x4][RZ] ;  /* 0x01000000ff067b82 */ /* 0x000f220000000a00 */
[----:B--2---:R-:W-:-:S05]  /*3780*/  FADD R10, -R3, R10 ;  /* 0x0000000a030a7221 */ /* 0x004fca0000000100 */
[----:B-1----:R-:W-:Y:S01]  /*3790*/  FSETP.GE.OR P4, PT, |R10|, UR5, !P4 ;  /* 0x000000050a007c0b */ /* 0x002fe2000e786600 */
[----:B------:R-:W1:-:S12]  /*37a0*/  LDCU UR5, c[0x0][0x3a4] ;  /* 0x00007480ff0577ac */ /* 0x000e580008000800 */
[----:B------:R2:W-:Y:S04]  /*37b0*/  @!P4 STG.E desc[UR10][R4.64+0x4], RZ ;  /* 0x000004ff0400c986 */ /* 0x0005e8000c10190a */
[----:B0-----:R-:W5:Y:S04]  /*37c0*/  LDG.E R8, desc[UR10][R8.64+0x8] ;  /* 0x0000080a08087981 */ /* 0x001f68000c1e1900 */
[----:B----4-:R-:W4:Y:S01]  /*37d0*/  LDG.E R6, desc[UR10][R6.64+0x8] ;  /* 0x0000080a06067981 */ /* 0x010f22000c1e1900 */
[-C--:B-----5:R-:W-:Y:S01]  /*37e0*/  FMUL R0, R47, R8.reuse ;  /* 0x000000082f007220 */ /* 0x0a0fe20000400000 */
[----:B------:R-:W-:-:S03]  /*37f0*/  FMUL R10, RZ, R8 ;  /* 0x00000008ff0a7220 */ /* 0x000fc60000400000 */
[-CC-:B----4-:R-:W-:Y:S01]  /*3800*/  FFMA R2, RZ, R6.reuse, R0.reuse ;  /* 0x00000006ff027223 */ /* 0x190fe20000000000 */
[C---:B---3--:R-:W-:Y:S01]  /*3810*/  FFMA R11, R45.reuse, R6, R0 ;  /* 0x000000062d0b7223 */ /* 0x048fe20000000000 */
        /* <DEDUP_REMOVED lines=9> */
[----:B---3--:R-:W-:-:S07]  /*38b0*/  IADD3 R0, PT, PT, R44, R3, RZ ;  /* 0x000000032c007210 */ /* 0x008fce0007ffe0ff */
[----:B------:R-:W3:Y:S01]  /*38c0*/  F2I.TRUNC.NTZ R10, R10 ;  /* 0x0000000a000a7305 */ /* 0x000ee2000020f100 */
[----:B0-----:R-:W-:-:S07]  /*38d0*/  IMAD.IADD R2, R49, 0x1, -R2 ;  /* 0x0000000131027824 */ /* 0x001fce00078e0a02 */
[----:B------:R-:W0:Y:S01]  /*38e0*/  F2I.TRUNC.NTZ R13, R6 ;  /* 0x00000006000d7305 */ /* 0x000e22000020f100 */
[----:B---3--:R-:W-:-:S07]  /*38f0*/  IMAD.IADD R3, R49, 0x1, -R10 ;  /* 0x0000000131037824 */ /* 0x008fce00078e0a0a */
[----:B------:R-:W3:Y:S01]  /*3900*/  F2I.TRUNC.NTZ R7, R7 ;  /* 0x0000000700077305 */ /* 0x000ee2000020f100 */
[CCC-:B------:R-:W-:Y:S02]  /*3910*/  VIMNMX3 R10, R3.reuse, R8.reuse, R2.reuse, PT ;  /* 0x00000008030a720f */ /* 0x1c0fe40003800102 */
[----:B------:R-:W-:Y:S01]  /*3920*/  VIMNMX3 R8, R3, R8, R2, !PT ;  /* 0x000000080308720f */ /* 0x000fe20007800102 */
[C---:B0-----:R-:W-:Y:S01]  /*3930*/  IMAD.IADD R13, R44.reuse, 0x1, R13 ;  /* 0x000000012c0d7824 */ /* 0x041fe200078e020d */
[CC--:B------:R-:W-:Y:S01]  /*3940*/  VIMNMX R21, PT, PT, R49.reuse, R10.reuse, PT ;  /* 0x0000000a31157248 */ /* 0x0c0fe20003fe0100 */
[----:B------:R-:W0:Y:S01]  /*3950*/  LDC.64 R2, c[0x0][0x398] ;  /* 0x0000e600ff027b82 */ /* 0x000e220000000a00 */
[----:B------:R-:W-:Y:S02]  /*3960*/  VIMNMX.RELU R10, PT, PT, R49, R10, PT ;  /* 0x0000000a310a7248 */ /* 0x000fe40003fe1100 */
[----:B------:R-:W-:Y:S02]  /*3970*/  ISETP.GE.AND P0, PT, R21, 0x1, PT ;  /* 0x000000011500780c */ /* 0x000fe40003f06270 */
[----:B---3--:R-:W-:-:S04]  /*3980*/  IADD3 R9, PT, PT, R44, R7, RZ ;  /* 0x000000072c097210 */ /* 0x008fc80007ffe0ff */
[CCC-:B------:R-:W-:Y:S02]  /*3990*/  VIMNMX3 R11, R9.reuse, R13.reuse, R0.reuse, PT ;  /* 0x0000000d090b720f */ /* 0x1c0fe40003800100 */
[----:B------:R-:W-:Y:S02]  /*39a0*/  VIMNMX3 R9, R9, R13, R0, !PT ;  /* 0x0000000d0909720f */ /* 0x000fe40007800100 */
[----:B------:R-:W-:Y:S02]  /*39b0*/  CS2R R12, SRZ ;  /* 0x00000000000c7805 */ /* 0x000fe4000001ff00 */
[----:B------:R-:W-:Y:S02]  /*39c0*/  VIMNMX R18, PT, PT, R44, R11, PT ;  /* 0x0000000b2c127248 */ /* 0x000fe40003fe0100 */
[----:B------:R-:W-:Y:S02]  /*39d0*/  VIMNMX R0, PT, PT, R49, R8, !PT ;  /* 0x0000000831007248 */ /* 0x000fe40007fe0100 */
[----:B------:R-:W-:-:S02]  /*39e0*/  VIMNMX R6, PT, PT, R21, R18, PT ;  /* 0x0000001215067248 */ /* 0x000fc40003fe0100 */
[----:B------:R-:W-:Y:S02]  /*39f0*/  ISETP.GE.AND P1, PT, R18, 0x1, PT ;  /* 0x000000011200780c */ /* 0x000fe40003f26270 */
[----:B------:R-:W-:Y:S01]  /*3a00*/  ISETP.GE.AND P2, PT, R6, 0x1, PT ;  /* 0x000000010600780c */ /* 0x000fe20003f46270 */
[----:B------:R-:W-:Y:S01]  /*3a10*/  @P0 VIADD R6, R10, 0xffffffff ;  /* 0xffffffff0a060836 */ /* 0x000fe20000000000 */
[C---:B------:R-:W-:Y:S02]  /*3a20*/  VIMNMX R19, PT, PT, R44.reuse, R9, !PT ;  /* 0x000000092c137248 */ /* 0x040fe40007fe0100 */
[----:B------:R-:W-:Y:S02]  /*3a30*/  VIMNMX.RELU R44, PT, PT, R44, R11, PT ;  /* 0x0000000b2c2c7248 */ /* 0x000fe40003fe1100 */
[----:B------:R-:W-:Y:S02]  /*3a40*/  VIMNMX R7, PT, PT, R0, UR4, PT ;  /* 0x0000000400077c48 */ /* 0x000fe4000bfe0100 */
[----:B------:R-:W-:-:S05]  /*3a50*/  VIMNMX R11, PT, PT, R46, R19, PT ;  /* 0x000000132e0b7248 */ /* 0x000fca0003fe0100 */
[----:B------:R-:W-:Y:S01]  /*3a60*/  @P2 IADD3 R9, PT, PT, R10, -0x1, RZ ;  /* 0xffffffff0a092810 */ /* 0x000fe20007ffe0ff */
[C-C-:B-1----:R-:W-:Y:S01]  /*3a70*/  @P1 IMAD R8, R7.reuse, UR5, R44.reuse ;  /* 0x0000000507081c24 */ /* 0x142fe2000f8e022c */
[----:B------:R-:W1:Y:S01]  /*3a80*/  LDCU UR4, c[0x0][0x3b0] ;  /* 0x00007600ff0477ac */ /* 0x000e620008000800 */
[--C-:B------:R-:W-:Y:S02]  /*3a90*/  IMAD R7, R7, UR5, R11.reuse ;  /* 0x0000000507077c24 */ /* 0x100fe4000f8e020b */
[----:B------:R-:W-:Y:S02]  /*3aa0*/  @P0 IMAD R11, R6, UR5, R11 ;  /* 0x00000005060b0c24 */ /* 0x000fe4000f8e020b */
[----:B------:R-:W-:Y:S02]  /*3ab0*/  @P2 IMAD R6, R9, UR5, R44 ;  /* 0x0000000509062c24 */ /* 0x000fe4000f8e022c */
[----:B------:R-:W-:Y:S01]  /*3ac0*/  @P1 VIADD R15, R8, 0xffffffff ;  /* 0xffffffff080f1836 */ /* 0x000fe20000000000 */
[----:B------:R-:W-:Y:S01]  /*3ad0*/  CS2R R8, SRZ ;  /* 0x0000000000087805 */ /* 0x000fe2000001ff00 */
[----:B------:R-:W-:-:S02]  /*3ae0*/  @P2 VIADD R17, R6, 0xffffffff ;  /* 0xffffffff06112836 */ /* 0x000fc40000000000 */
[----:B0-----:R-:W-:-:S04]  /*3af0*/  IMAD.WIDE R6, R7, 0x8, R2 ;  /* 0x0000000807067825 */ /* 0x001fc800078e0202 */
[--C-:B------:R-:W-:Y:S02]  /*3b00*/  @P0 IMAD.WIDE R10, R11, 0x8, R2.reuse ;  /* 0x000000080b0a0825 */ /* 0x100fe400078e0202 */
[----:B------:R-:W3:Y:S02]  /*3b10*/  LDG.E.64 R6, desc[UR10][R6.64] ;  /* 0x0000000a06067981 */ /* 0x000ee4000c1e1b00 */
[--C-:B------:R-:W-:Y:S02]  /*3b20*/  @P1 IMAD.WIDE R14, R15, 0x8, R2.reuse ;  /* 0x000000080f0e1825 */ /* 0x100fe400078e0202 */
[----:B------:R0:W3:Y:S02]  /*3b30*/  @P0 LDG.E.64 R8, desc[UR10][R10.64] ;  /* 0x0000000a0a080981 */ /* 0x0000e4000c1e1b00 */
[----:B------:R-:W-:Y:S01]  /*3b40*/  @P2 IMAD.WIDE.U32 R16, R17, 0x8, R2 ;  /* 0x0000000811102825 */ /* 0x000fe200078e0002 */
[----:B------:R-:W-:Y:S01]  /*3b50*/  CS2R R2, SRZ ;  /* 0x0000000000027805 */ /* 0x000fe2000001ff00 */
[----:B------:R-:W3:Y:S05]  /*3b60*/  @P1 LDG.E.64 R12, desc[UR10][R14.64] ;  /* 0x0000000a0e0c1981 */ /* 0x000eea000c1e1b00 */
[----:B------:R-:W4:Y:S01]  /*3b70*/  @P2 LDG.E.64 R2, desc[UR10][R16.64] ;  /* 0x0000000a10022981 */ /* 0x000f22000c1e1b00 */
[----:B------:R-:W-:Y:S01]  /*3b80*/  IADD3 R19, PT, PT, -R18, R19, RZ ;  /* 0x0000001312137210 */ /* 0x000fe20007ffe1ff */
        /* <DEDUP_REMOVED lines=19> */
[----:B------:R-:W-:Y:S02]  /*3cc0*/  MOV R3, R11 ;  /* 0x0000000b00037202 */ /* 0x000fe40000000f00 */
[----:B------:R-:W-:-:S07]  /*3cd0*/  MOV R2, 0x3cf0 ;  /* 0x00003cf000027802 */ /* 0x000fce0000000f00 */
[----:B------:R-:W-:Y:S05]  /*3ce0*/  CALL.REL.NOINC `($__internal_2_$__cuda_sm3x_div_rn_noftz_f32_slowpath) ;  /* 0x0000000400f87944 */ /* 0x000fea0003c00000 */
[----:B------:R-:W-:-:S07]  /*3cf0*/  IMAD.MOV.U32 R6, RZ, RZ, R10 ;  /* 0x000000ffff067224 */ /* 0x000fce00078e000a */
.L_x_29:
[----:B------:R-:W-:Y:S05]  /*3d00*/  BSYNC.RECONVERGENT B0 ;  /* 0x0000000000007941 */ /* 0x000fea0003800200 */
.L_x_28:
        /* <DEDUP_REMOVED lines=8> */
        .weak           $__internal_0_$__cuda_sm20_div_rn_f64_full
        .type           $__internal_0_$__cuda_sm20_div_rn_f64_full,@function
        .size           $__internal_0_$__cuda_sm20_div_rn_f64_full,($__internal_1_$__cuda_sm20_sqrt_rn_f32_slowpath - $__internal_0_$__cuda_sm20_div_rn_f64_full)
$__internal_0_$__cuda_sm20_div_rn_f64_full:
[C---:B------:R-:W-:Y:S01]  /*3d90*/  FSETP.GEU.AND P5, PT, |R29|.reuse, 1.469367938527859385e-39, PT ;  /* 0x001000001d00780b */ /* 0x040fe20003fae200 */
[----:B------:R-:W-:Y:S01]  /*3da0*/  IMAD.MOV.U32 R52, RZ, RZ, 0x1ca00000 ;  /* 0x1ca00000ff347424 */ /* 0x000fe200078e00ff */
[C---:B------:R-:W-:Y:S01]  /*3db0*/  LOP3.LUT R26, R29.reuse, 0x800fffff, RZ, 0xc0, !PT ;  /* 0x800fffff1d1a7812 */ /* 0x040fe200078ec0ff */
[----:B------:R-:W-:Y:S01]  /*3dc0*/  IMAD.MOV.U32 R34, RZ, RZ, 0x1 ;  /* 0x00000001ff227424 */ /* 0x000fe200078e00ff */
[----:B------:R-:W-:Y:S01]  /*3dd0*/  LOP3.LUT R32, R29, 0x7ff00000, RZ, 0xc0, !PT ;  /* 0x7ff000001d207812 */ /* 0x000fe200078ec0ff */
[----:B------:R-:W-:Y:S01]  /*3de0*/  BSSY.RECONVERGENT B2, `(.L_x_30) ;  /* 0x0000053000027945 */ /* 0x000fe20003800200 */
[----:B------:R-:W-:Y:S01]  /*3df0*/  LOP3.LUT R27, R26, 0x3ff00000, RZ, 0xfc, !PT ;  /* 0x3ff000001a1b7812 */ /* 0x000fe200078efcff */
[----:B------:R-:W-:Y:S01]  /*3e00*/  IMAD.MOV.U32 R26, RZ, RZ, R28 ;  /* 0x000000ffff1a7224 */ /* 0x000fe200078e001c */
[----:B------:R-:W-:Y:S02]  /*3e10*/  LOP3.LUT R51, R31, 0x7ff00000, RZ, 0xc0, !PT ;  /* 0x7ff000001f337812 */ /* 0x000fe400078ec0ff */
[----:B------:R-:W-:-:S03]  /*3e20*/  MOV R50, R32 ;  /* 0x0000002000327202 */ /* 0x000fc60000000f00 */
[----:B------:R-:W-:-:S06]  /*3e30*/  @!P5 DMUL R26, R28, 8.98846567431157953865e+307 ;  /* 0x7fe000001c1ad828 */ /* 0x000fcc0000000000 */
[----:B------:R-:W0:Y:S04]  /*3e40*/  MUFU.RCP64H R35, R27 ;  /* 0x0000001b00237308 */ /* 0x000e280000001800 */
[----:B------:R-:W-:Y:S02]  /*3e50*/  @!P5 LOP3.LUT R50, R27, 0x7ff00000, RZ, 0xc0, !PT ;  /* 0x7ff000001b32d812 */ /* 0x000fe400078ec0ff */
[----:B------:R-:W-:-:S04]  /*3e60*/  ISETP.GE.U32.AND P5, PT, R51, R32, PT ;  /* 0x000000203300720c */ /* 0x000fc80003fa6070 */
[----:B------:R-:W-:Y:S02]  /*3e70*/  SEL R33, R52, 0x63400000, !P5 ;  /* 0x6340000034217807 */ /* 0x000fe40006800000 */
[----:B------:R-:W-:Y:S02]  /*3e80*/  FSETP.GEU.AND P5, PT, |R31|, 1.469367938527859385e-39, PT ;  /* 0x001000001f00780b */ /* 0x000fe40003fae200 */
[----:B------:R-:W-:-:S11]  /*3e90*/  LOP3.LUT R33, R33, 0x800fffff, R31, 0xf8, !PT ;  /* 0x800fffff21217812 */ /* 0x000fd600078ef81f */
[----:B------:R-:W-:Y:S02]  /*3ea0*/  @!P5 LOP3.LUT R32, R29, 0x7ff00000, RZ, 0xc0, !PT ;  /* 0x7ff000001d20d812 */ /* 0x000fe400078ec0ff */
[----:B------:R-:W-:Y:S02]  /*3eb0*/  @!P5 MOV R36, RZ ;  /* 0x000000ff0024d202 */ /* 0x000fe40000000f00 */
[----:B------:R-:W-:Y:S01]  /*3ec0*/  @!P5 ISETP.GE.U32.AND P6, PT, R51, R32, PT ;  /* 0x000000203300d20c */ /* 0x000fe20003fc6070 */
[----:B------:R-:W-:-:S03]  /*3ed0*/  IMAD.MOV.U32 R32, RZ, RZ, R30 ;  /* 0x000000ffff207224 */ /* 0x000fc600078e001e */
[----:B------:R-:W-:-:S04]  /*3ee0*/  @!P5 SEL R37, R52, 0x63400000, !P6 ;  /* 0x634000003425d807 */ /* 0x000fc80007000000 */
[----:B------:R-:W-:-:S04]  /*3ef0*/  @!P5 LOP3.LUT R37, R37, 0x80000000, R31, 0xf8, !PT ;  /* 0x800000002525d812 */ /* 0x000fc800078ef81f */
[----:B------:R-:W-:-:S06]  /*3f00*/  @!P5 LOP3.LUT R37, R37, 0x100000, RZ, 0xfc, !PT ;  /* 0x001000002525d812 */ /* 0x000fcc00078efcff */
[----:B------:R-:W-:Y:S02]  /*3f10*/  @!P5 DFMA R32, R32, 2, -R36 ;  /* 0x400000002020d82b */ /* 0x000fe40000000824 */
[----:B0-----:R-:W-:-:S08]  /*3f20*/  DFMA R36, R34, -R26, 1 ;  /* 0x3ff000002224742b */ /* 0x001fd0000000081a */
[----:B------:R-:W-:-:S08]  /*3f30*/  DFMA R36, R36, R36, R36 ;  /* 0x000000242424722b */ /* 0x000fd00000000024 */
[----:B------:R-:W-:-:S08]  /*3f40*/  DFMA R36, R34, R36, R34 ;  /* 0x000000242224722b */ /* 0x000fd00000000022 */
[----:B------:R-:W-:-:S08]  /*3f50*/  DFMA R34, R36, -R26, 1 ;  /* 0x3ff000002422742b */ /* 0x000fd0000000081a */
[----:B------:R-:W-:-:S08]  /*3f60*/  DFMA R34, R36, R34, R36 ;  /* 0x000000222422722b */ /* 0x000fd00000000024 */
[----:B------:R-:W-:-:S08]  /*3f70*/  DMUL R36, R34, R32 ;  /* 0x0000002022247228 */ /* 0x000fd00000000000 */
[----:B------:R-:W-:-:S08]  /*3f80*/  DFMA R38, R36, -R26, R32 ;  /* 0x8000001a2426722b */ /* 0x000fd00000000020 */
[----:B------:R-:W-:Y:S01]  /*3f90*/  DFMA R38, R34, R38, R36 ;  /* 0x000000262226722b */ /* 0x000fe20000000024 */
[----:B------:R-:W-:Y:S01]  /*3fa0*/  IMAD.MOV.U32 R35, RZ, RZ, R51 ;  /* 0x000000ffff237224 */ /* 0x000fe200078e0033 */
[----:B------:R-:W-:-:S04]  /*3fb0*/  @!P5 LOP3.LUT R35, R33, 0x7ff00000, RZ, 0xc0, !PT ;  /* 0x7ff000002123d812 */ /* 0x000fc800078ec0ff */
[----:B------:R-:W-:-:S04]  /*3fc0*/  IADD3 R34, PT, PT, R35, -0x1, RZ ;  /* 0xffffffff23227810 */ /* 0x000fc80007ffe0ff */
[----:B------:R-:W-:Y:S01]  /*3fd0*/  ISETP.GT.U32.AND P5, PT, R34, 0x7feffffe, PT ;  /* 0x7feffffe2200780c */ /* 0x000fe20003fa4070 */
[----:B------:R-:W-:-:S05]  /*3fe0*/  VIADD R34, R50, 0xffffffff ;  /* 0xffffffff32227836 */ /* 0x000fca0000000000 */
[----:B------:R-:W-:-:S13]  /*3ff0*/  ISETP.GT.U32.OR P5, PT, R34, 0x7feffffe, P5 ;  /* 0x7feffffe2200780c */ /* 0x000fda0002fa4470 */
[----:B------:R-:W-:Y:S05]  /*4000*/  @P5 BRA `(.L_x_31) ;  /* 0x00000000006c5947 */ /* 0x000fea0003800000 */
[----:B------:R-:W-:-:S04]  /*4010*/  LOP3.LUT R34, R29, 0x7ff00000, RZ, 0xc0, !PT ;  /* 0x7ff000001d227812 */ /* 0x000fc800078ec0ff */
[CC--:B------:R-:W-:Y:S02]  /*4020*/  VIADDMNMX R30, R51.reuse, -R34.reuse, 0xb9600000, !PT ;  /* 0xb9600000331e7446 */ /* 0x0c0fe40007800922 */
[----:B------:R-:W-:Y:S02]  /*4030*/  ISETP.GE.U32.AND P5, PT, R51, R34, PT ;  /* 0x000000223300720c */ /* 0x000fe40003fa6070 */
[----:B------:R-:W-:Y:S02]  /*4040*/  VIMNMX R30, PT, PT, R30, 0x46a00000, PT ;  /* 0x46a000001e1e7848 */ /* 0x000fe40003fe0100 */
[----:B------:R-:W-:-:S05]  /*4050*/  SEL R31, R52, 0x63400000, !P5 ;  /* 0x63400000341f7807 */ /* 0x000fca0006800000 */
[----:B------:R-:W-:Y:S02]  /*4060*/  IMAD.IADD R34, R30, 0x1, -R31 ;  /* 0x000000011e227824 */ /* 0x000fe400078e0a1f */
[----:B------:R-:W-:-:S03]  /*4070*/  IMAD.MOV.U32 R30, RZ, RZ, RZ ;  /* 0x000000ffff1e7224 */ /* 0x000fc600078e00ff */
[----:B------:R-:W-:-:S06]  /*4080*/  IADD3 R31, PT, PT, R34, 0x7fe00000, RZ ;  /* 0x7fe00000221f7810 */ /* 0x000fcc0007ffe0ff */
[----:B------:R-:W-:-:S10]  /*4090*/  DMUL R36, R38, R30 ;  /* 0x0000001e26247228 */ /* 0x000fd40000000000 */
[----:B------:R-:W-:-:S13]  /*40a0*/  FSETP.GTU.AND P5, PT, |R37|, 1.469367938527859385e-39, PT ;  /* 0x001000002500780b */ /* 0x000fda0003fac200 */
[----:B------:R-:W-:Y:S05]  /*40b0*/  @P5 BRA `(.L_x_32) ;  /* 0x0000000000945947 */ /* 0x000fea0003800000 */
[----:B------:R-:W-:Y:S01]  /*40c0*/  DFMA R26, R38, -R26, R32 ;  /* 0x8000001a261a722b */ /* 0x000fe20000000020 */
[----:B------:R-:W-:-:S09]  /*40d0*/  IMAD.MOV.U32 R30, RZ, RZ, RZ ;  /* 0x000000ffff1e7224 */ /* 0x000fd200078e00ff */
[C---:B------:R-:W-:Y:S02]  /*40e0*/  FSETP.NEU.AND P5, PT, R27.reuse, RZ, PT ;  /* 0x000000ff1b00720b */ /* 0x040fe40003fad000 */
[----:B------:R-:W-:-:S04]  /*40f0*/  LOP3.LUT R29, R27, 0x80000000, R29, 0x48, !PT ;  /* 0x800000001b1d7812 */ /* 0x000fc800078e481d */
[----:B------:R-:W-:-:S07]  /*4100*/  LOP3.LUT R31, R29, R31, RZ, 0xfc, !PT ;  /* 0x0000001f1d1f7212 */ /* 0x000fce00078efcff */
[----:B------:R-:W-:Y:S05]  /*4110*/  @!P5 BRA `(.L_x_32) ;  /* 0x00000000007cd947 */ /* 0x000fea0003800000 */
[----:B------:R-:W-:Y:S01]  /*4120*/  IADD3 R27, PT, PT, -R34, RZ, RZ ;  /* 0x000000ff221b7210 */ /* 0x000fe20007ffe1ff */
[----:B------:R-:W-:Y:S01]  /*4130*/  IMAD.MOV.U32 R26, RZ, RZ, RZ ;  /* 0x000000ffff1a7224 */ /* 0x000fe200078e00ff */
[----:B------:R-:W-:-:S05]  /*4140*/  DMUL.RP R30, R38, R30 ;  /* 0x0000001e261e7228 */ /* 0x000fca0000008000 */
[----:B------:R-:W-:-:S05]  /*4150*/  DFMA R26, R36, -R26, R38 ;  /* 0x8000001a241a722b */ /* 0x000fca0000000026 */
[----:B------:R-:W-:Y:S02]  /*4160*/  LOP3.LUT R29, R31, R29, RZ, 0x3c, !PT ;  /* 0x0000001d1f1d7212 */ /* 0x000fe400078e3cff */
[----:B------:R-:W-:-:S04]  /*4170*/  IADD3 R26, PT, PT, -R34, -0x43300000, RZ ;  /* 0xbcd00000221a7810 */ /* 0x000fc80007ffe1ff */
[----:B------:R-:W-:-:S04]  /*4180*/  FSETP.NEU.AND P5, PT, |R27|, R26, PT ;  /* 0x0000001a1b00720b */ /* 0x000fc80003fad200 */
[----:B------:R-:W-:Y:S02]  /*4190*/  FSEL R36, R30, R36, !P5 ;  /* 0x000000241e247208 */ /* 0x000fe40006800000 */
[----:B------:R-:W-:Y:S01]  /*41a0*/  FSEL R37, R29, R37, !P5 ;  /* 0x000000251d257208 */ /* 0x000fe20006800000 */
[----:B------:R-:W-:Y:S06]  /*41b0*/  BRA `(.L_x_32) ;  /* 0x0000000000547947 */ /* 0x000fec0003800000 */
.L_x_31:
[----:B------:R-:W-:-:S14]  /*41c0*/  DSETP.NAN.AND P5, PT, R30, R30, PT ;  /* 0x0000001e1e00722a */ /* 0x000fdc0003fa8000 */
[----:B------:R-:W-:Y:S05]  /*41d0*/  @P5 BRA `(.L_x_33) ;  /* 0x0000000000445947 */ /* 0x000fea0003800000 */
[----:B------:R-:W-:-:S14]  /*41e0*/  DSETP.NAN.AND P5, PT, R28, R28, PT ;  /* 0x0000001c1c00722a */ /* 0x000fdc0003fa8000 */
[----:B------:R-:W-:Y:S05]  /*41f0*/  @P5 BRA `(.L_x_34) ;  /* 0x0000000000305947 */ /* 0x000fea0003800000 */
[----:B------:R-:W-:Y:S01]  /*4200*/  ISETP.NE.AND P5, PT, R35, R50, PT ;  /* 0x000000322300720c */ /* 0x000fe20003fa5270 */
[----:B------:R-:W-:Y:S01]  /*4210*/  IMAD.MOV.U32 R36, RZ, RZ, 0x0 ;  /* 0x00000000ff247424 */ /* 0x000fe200078e00ff */
[----:B------:R-:W-:-:S11]  /*4220*/  MOV R37, 0xfff80000 ;  /* 0xfff8000000257802 */ /* 0x000fd60000000f00 */
[----:B------:R-:W-:Y:S05]  /*4230*/  @!P5 BRA `(.L_x_32) ;  /* 0x000000000034d947 */ /* 0x000fea0003800000 */
[----:B------:R-:W-:Y:S02]  /*4240*/  ISETP.NE.AND P5, PT, R35, 0x7ff00000, PT ;  /* 0x7ff000002300780c */ /* 0x000fe40003fa5270 */
[----:B------:R-:W-:Y:S02]  /*4250*/  LOP3.LUT R37, R31, 0x80000000, R29, 0x48, !PT ;  /* 0x800000001f257812 */ /* 0x000fe400078e481d */
[----:B------:R-:W-:-:S13]  /*4260*/  ISETP.EQ.OR P5, PT, R50, RZ, !P5 ;  /* 0x000000ff3200720c */ /* 0x000fda0006fa2670 */
[----:B------:R-:W-:Y:S01]  /*4270*/  @P5 LOP3.LUT R26, R37, 0x7ff00000, RZ, 0xfc, !PT ;  /* 0x7ff00000251a5812 */ /* 0x000fe200078efcff */
[----:B------:R-:W-:Y:S02]  /*4280*/  @!P5 IMAD.MOV.U32 R36, RZ, RZ, RZ ;  /* 0x000000ffff24d224 */ /* 0x000fe400078e00ff */
[----:B------:R-:W-:Y:S01]  /*4290*/  @P5 IMAD.MOV.U32 R36, RZ, RZ, RZ ;  /* 0x000000ffff245224 */ /* 0x000fe200078e00ff */
[----:B------:R-:W-:Y:S01]  /*42a0*/  @P5 MOV R37, R26 ;  /* 0x0000001a00255202 */ /* 0x000fe20000000f00 */
[----:B------:R-:W-:Y:S06]  /*42b0*/  BRA `(.L_x_32) ;  /* 0x0000000000147947 */ /* 0x000fec0003800000 */
.L_x_34:
[----:B------:R-:W-:Y:S01]  /*42c0*/  LOP3.LUT R37, R29, 0x80000, RZ, 0xfc, !PT ;  /* 0x000800001d257812 */ /* 0x000fe200078efcff */
[----:B------:R-:W-:Y:S01]  /*42d0*/  IMAD.MOV.U32 R36, RZ, RZ, R28 ;  /* 0x000000ffff247224 */ /* 0x000fe200078e001c */
[----:B------:R-:W-:Y:S06]  /*42e0*/  BRA `(.L_x_32) ;  /* 0x0000000000087947 */ /* 0x000fec0003800000 */
.L_x_33:
[----:B------:R-:W-:Y:S01]  /*42f0*/  LOP3.LUT R37, R31, 0x80000, RZ, 0xfc, !PT ;  /* 0x000800001f257812 */ /* 0x000fe200078efcff */
[----:B------:R-:W-:-:S07]  /*4300*/  IMAD.MOV.U32 R36, RZ, RZ, R30 ;  /* 0x000000ffff247224 */ /* 0x000fce00078e001e */
.L_x_32:
[----:B------:R-:W-:Y:S05]  /*4310*/  BSYNC.RECONVERGENT B2 ;  /* 0x0000000000027941 */ /* 0x000fea0003800200 */
.L_x_30:
[----:B------:R-:W-:Y:S02]  /*4320*/  HFMA2 R27, -RZ, RZ, 0, 0 ;  /* 0x00000000ff1b7431 */ /* 0x000fe400000001ff */
[----:B------:R-:W-:Y:S01]  /*4330*/  IMAD.MOV.U32 R26, RZ, RZ, R48 ;  /* 0x000000ffff1a7224 */ /* 0x000fe200078e0030 */
[----:B------:R-:W-:Y:S01]  /*4340*/  MOV R28, R36 ;  /* 0x00000024001c7202 */ /* 0x000fe20000000f00 */
[----:B------:R-:W-:Y:S02]  /*4350*/  IMAD.MOV.U32 R29, RZ, RZ, R37 ;  /* 0x000000ffff1d7224 */ /* 0x000fe400078e0025 */
[----:B------:R-:W-:Y:S05]  /*4360*/  RET.REL.NODEC R26 `(_Z23matchTemplateGPU_kernelPiPfS_PxiiiiffS0_) ;  /* 0xffffffbc1a247950 */ /* 0x000fea0003c3ffff */
        .weak           $__internal_1_$__cuda_sm20_sqrt_rn_f32_slowpath
        .type           $__internal_1_$__cuda_sm20_sqrt_rn_f32_slowpath,@function
        .size           $__internal_1_$__cuda_sm20_sqrt_rn_f32_slowpath,($__internal_2_$__cuda_sm3x_div_rn_noftz_f32_slowpath - $__internal_1_$__cuda_sm20_sqrt_rn_f32_slowpath)
$__internal_1_$__cuda_sm20_sqrt_rn_f32_slowpath:
[----:B------:R-:W-:-:S13]  /*4370*/  LOP3.LUT P0, RZ, R53, 0x7fffffff, RZ, 0xc0, !PT ;  /* 0x7fffffff35ff7812 */ /* 0x000fda000780c0ff */
[----:B------:R-:W-:Y:S01]  /*4380*/  @!P0 IMAD.MOV.U32 R0, RZ, RZ, R53 ;  /* 0x000000ffff008224 */ /* 0x000fe200078e0035 */
[----:B------:R-:W-:Y:S06]  /*4390*/  @!P0 BRA `(.L_x_35) ;  /* 0x0000000000408947 */ /* 0x000fec0003800000 */
[----:B------:R-:W-:-:S13]  /*43a0*/  FSETP.GEU.FTZ.AND P0, PT, R53, RZ, PT ;  /* 0x000000ff3500720b */ /* 0x000fda0003f1e000 */
[----:B------:R-:W-:Y:S01]  /*43b0*/  @!P0 IMAD.MOV.U32 R0, RZ, RZ, 0x7fffffff ;  /* 0x7fffffffff008424 */ /* 0x000fe200078e00ff */
[----:B------:R-:W-:Y:S06]  /*43c0*/  @!P0 BRA `(.L_x_35) ;  /* 0x0000000000348947 */ /* 0x000fec0003800000 */
[----:B------:R-:W-:-:S13]  /*43d0*/  FSETP.GTU.FTZ.AND P0, PT, |R53|, +INF , PT ;  /* 0x7f8000003500780b */ /* 0x000fda0003f1c200 */
[----:B------:R-:W-:Y:S01]  /*43e0*/  @P0 FADD.FTZ R0, R53, 1 ;  /* 0x3f80000035000421 */ /* 0x000fe20000010000 */
[----:B------:R-:W-:Y:S06]  /*43f0*/  @P0 BRA `(.L_x_35) ;  /* 0x0000000000280947 */ /* 0x000fec0003800000 */
[----:B------:R-:W-:-:S13]  /*4400*/  FSETP.NEU.FTZ.AND P0, PT, |R53|, +INF , PT ;  /* 0x7f8000003500780b */ /* 0x000fda0003f1d200 */
[----:B------:R-:W-:-:S04]  /*4410*/  @P0 FFMA R2, R53, 1.84467440737095516160e+19, RZ ;  /* 0x5f80000035020823 */ /* 0x000fc800000000ff */
[----:B------:R-:W0:Y:S02]  /*4420*/  @P0 MUFU.RSQ R3, R2 ;  /* 0x0000000200030308 */ /* 0x000e240000001400 */
[----:B0-----:R-:W-:Y:S01]  /*4430*/  @P0 FMUL.FTZ R5, R2, R3 ;  /* 0x0000000302050220 */ /* 0x001fe20000410000 */
[----:B------:R-:W-:-:S03]  /*4440*/  @P0 FMUL.FTZ R3, R3, 0.5 ;  /* 0x3f00000003030820 */ /* 0x000fc60000410000 */
[----:B------:R-:W-:-:S04]  /*4450*/  @P0 FADD.FTZ R0, -R5, -RZ ;  /* 0x800000ff05000221 */ /* 0x000fc80000010100 */
[----:B------:R-:W-:Y:S01]  /*4460*/  @P0 FFMA R4, R5, R0, R2 ;  /* 0x0000000005040223 */ /* 0x000fe20000000002 */
[----:B------:R-:W-:-:S03]  /*4470*/  @!P0 MOV R0, R53 ;  /* 0x0000003500008202 */ /* 0x000fc60000000f00 */
[----:B------:R-:W-:-:S04]  /*4480*/  @P0 FFMA R3, R4, R3, R5 ;  /* 0x0000000304030223 */ /* 0x000fc80000000005 */
[----:B------:R-:W-:-:S07]  /*4490*/  @P0 FMUL.FTZ R0, R3, 2.3283064365386962891e-10 ;  /* 0x2f80000003000820 */ /* 0x000fce0000410000 */
.L_x_35:
[----:B------:R-:W-:Y:S02]  /*44a0*/  IMAD.MOV.U32 R2, RZ, RZ, R6 ;  /* 0x000000ffff027224 */ /* 0x000fe400078e0006 */
[----:B------:R-:W-:-:S04]  /*44b0*/  IMAD.MOV.U32 R3, RZ, RZ, 0x0 ;  /* 0x00000000ff037424 */ /* 0x000fc800078e00ff */
[----:B------:R-:W-:Y:S05]  /*44c0*/  RET.REL.NODEC R2 `(_Z23matchTemplateGPU_kernelPiPfS_PxiiiiffS0_) ;  /* 0xffffffb802cc7950 */ /* 0x000fea0003c3ffff */
        .weak           $__internal_2_$__cuda_sm3x_div_rn_noftz_f32_slowpath
        .type           $__internal_2_$__cuda_sm3x_div_rn_noftz_f32_slowpath,@function
        .size           $__internal_2_$__cuda_sm3x_div_rn_noftz_f32_slowpath,(.L_x_50 - $__internal_2_$__cuda_sm3x_div_rn_noftz_f32_slowpath)
$__internal_2_$__cuda_sm3x_div_rn_noftz_f32_slowpath:
[----:B------:R-:W-:Y:S01]  /*44d0*/  SHF.R.U32.HI R7, RZ, 0x17, R3 ;  /* 0x00000017ff077819 */ /* 0x000fe20000011603 */
[----:B------:R-:W-:Y:S01]  /*44e0*/  BSSY.RECONVERGENT B2, `(.L_x_36) ;  /* 0x0000062000027945 */ /* 0x000fe20003800200 */
[----:B------:R-:W-:Y:S02]  /*44f0*/  SHF.R.U32.HI R6, RZ, 0x17, R0 ;  /* 0x00000017ff067819 */ /* 0x000fe40000011600 */
[----:B------:R-:W-:Y:S02]  /*4500*/  LOP3.LUT R16, R7, 0xff, RZ, 0xc0, !PT ;  /* 0x000000ff07107812 */ /* 0x000fe400078ec0ff */
[----:B------:R-:W-:Y:S02]  /*4510*/  LOP3.LUT R10, R6, 0xff, RZ, 0xc0, !PT ;  /* 0x000000ff060a7812 */ /* 0x000fe400078ec0ff */
[----:B------:R-:W-:-:S03]  /*4520*/  IADD3 R8, PT, PT, R16, -0x1, RZ ;  /* 0xffffffff10087810 */ /* 0x000fc60007ffe0ff */
[----:B------:R-:W-:Y:S01]  /*4530*/  VIADD R7, R10, 0xffffffff ;  /* 0xffffffff0a077836 */ /* 0x000fe20000000000 */
[----:B------:R-:W-:-:S04]  /*4540*/  ISETP.GT.U32.AND P0, PT, R8, 0xfd, PT ;  /* 0x000000fd0800780c */ /* 0x000fc80003f04070 */
[----:B------:R-:W-:-:S13]  /*4550*/  ISETP.GT.U32.OR P0, PT, R7, 0xfd, P0 ;  /* 0x000000fd0700780c */ /* 0x000fda0000704470 */
[----:B------:R-:W-:Y:S01]  /*4560*/  @!P0 IMAD.MOV.U32 R6, RZ, RZ, RZ ;  /* 0x000000ffff068224 */ /* 0x000fe200078e00ff */
[----:B------:R-:W-:Y:S06]  /*4570*/  @!P0 BRA `(.L_x_37) ;  /* 0x00000000005c8947 */ /* 0x000fec0003800000 */
[----:B------:R-:W-:Y:S02]  /*4580*/  FSETP.GTU.FTZ.AND P0, PT, |R0|, +INF , PT ;  /* 0x7f8000000000780b */ /* 0x000fe40003f1c200 */
[----:B------:R-:W-:-:S04]  /*4590*/  FSETP.GTU.FTZ.AND P1, PT, |R3|, +INF , PT ;  /* 0x7f8000000300780b */ /* 0x000fc80003f3c200 */
[----:B------:R-:W-:-:S13]  /*45a0*/  PLOP3.LUT P0, PT, P0, P1, PT, 0xf8, 0x8f ;  /* 0x00000000008f781c */ /* 0x000fda0000703f70 */
[----:B------:R-:W-:Y:S05]  /*45b0*/  @P0 BRA `(.L_x_38) ;  /* 0x00000004004c0947 */ /* 0x000fea0003800000 */
[----:B------:R-:W-:-:S13]  /*45c0*/  LOP3.LUT P0, RZ, R3, 0x7fffffff, R0, 0xc8, !PT ;  /* 0x7fffffff03ff7812 */ /* 0x000fda000780c800 */
[----:B------:R-:W-:Y:S05]  /*45d0*/  @!P0 BRA `(.L_x_39) ;  /* 0x00000004003c8947 */ /* 0x000fea0003800000 */
[C---:B------:R-:W-:Y:S02]  /*45e0*/  FSETP.NEU.FTZ.AND P0, PT, |R0|.reuse, +INF , PT ;  /* 0x7f8000000000780b */ /* 0x040fe40003f1d200 */
[----:B------:R-:W-:Y:S02]  /*45f0*/  FSETP.NEU.FTZ.AND P2, PT, |R3|, +INF , PT ;  /* 0x7f8000000300780b */ /* 0x000fe40003f5d200 */
[----:B------:R-:W-:-:S11]  /*4600*/  FSETP.NEU.FTZ.AND P1, PT, |R0|, +INF , PT ;  /* 0x7f8000000000780b */ /* 0x000fd60003f3d200 */
[----:B------:R-:W-:Y:S05]  /*4610*/  @!P2 BRA !P0, `(.L_x_39) ;  /* 0x00000004002ca947 */ /* 0x000fea0004000000 */
[----:B------:R-:W-:-:S04]  /*4620*/  LOP3.LUT P0, RZ, R0, 0x7fffffff, RZ, 0xc0, !PT ;  /* 0x7fffffff00ff7812 */ /* 0x000fc8000780c0ff */
[----:B------:R-:W-:-:S13]  /*4630*/  PLOP3.LUT P0, PT, P2, P0, PT, 0x2f, 0xf2 ;  /* 0x0000000000f2781c */ /* 0x000fda0001700577 */
[----:B------:R-:W-:Y:S05]  /*4640*/  @P0 BRA `(.L_x_40) ;  /* 0x0000000400180947 */ /* 0x000fea0003800000 */
[----:B------:R-:W-:-:S04]  /*4650*/  LOP3.LUT P0, RZ, R3, 0x7fffffff, RZ, 0xc0, !PT ;  /* 0x7fffffff03ff7812 */ /* 0x000fc8000780c0ff */
[----:B------:R-:W-:-:S13]  /*4660*/  PLOP3.LUT P1, PT, P1, P0, PT, 0x2f, 0xf2 ;  /* 0x0000000000f2781c */ /* 0x000fda0000f20577 */
[----:B------:R-:W-:Y:S05]  /*4670*/  @P1 BRA `(.L_x_41) ;  /* 0x0000000400001947 */ /* 0x000fea0003800000 */
[----:B------:R-:W-:Y:S02]  /*4680*/  ISETP.GE.AND P0, PT, R7, RZ, PT ;  /* 0x000000ff0700720c */ /* 0x000fe40003f06270 */
[----:B------:R-:W-:-:S11]  /*4690*/  ISETP.GE.AND P1, PT, R8, RZ, PT ;  /* 0x000000ff0800720c */ /* 0x000fd60003f26270 */
[----:B------:R-:W-:Y:S01]  /*46a0*/  @P0 MOV R6, RZ ;  /* 0x000000ff00060202 */ /* 0x000fe20000000f00 */
[----:B------:R-:W-:Y:S02]  /*46b0*/  @!P0 IMAD.MOV.U32 R6, RZ, RZ, -0x40 ;  /* 0xffffffc0ff068424 */ /* 0x000fe400078e00ff */
[----:B------:R-:W-:Y:S01]  /*46c0*/  @!P0 FFMA R0, R0, 1.84467440737095516160e+19, RZ ;  /* 0x5f80000000008823 */ /* 0x000fe200000000ff */
[----:B------:R-:W-:Y:S01]  /*46d0*/  @!P1 FFMA R3, R3, 1.84467440737095516160e+19, RZ ;  /* 0x5f80000003039823 */ /* 0x000fe200000000ff */
[----:B------:R-:W-:-:S07]  /*46e0*/  @!P1 VIADD R6, R6, 0x40 ;  /* 0x0000004006069836 */ /* 0x000fce0000000000 */
.L_x_37:
[----:B------:R-:W-:Y:S01]  /*46f0*/  LEA R8, R16, 0xc0800000, 0x17 ;  /* 0xc080000010087811 */ /* 0x000fe200078eb8ff */
[----:B------:R-:W-:Y:S03]  /*4700*/  BSSY.RECONVERGENT B3, `(.L_x_42) ;  /* 0x0000036000037945 */ /* 0x000fe60003800200 */
[----:B------:R-:W-:Y:S01]  /*4710*/  IADD3 R8, PT, PT, -R8, R3, RZ ;  /* 0x0000000308087210 */ /* 0x000fe20007ffe1ff */
[----:B------:R-:W-:-:S03]  /*4720*/  VIADD R3, R10, 0xffffff81 ;  /* 0xffffff810a037836 */ /* 0x000fc60000000000 */
[----:B------:R-:W0:Y:S01]  /*4730*/  MUFU.RCP R7, R8 ;  /* 0x0000000800077308 */ /* 0x000e220000001000 */
[----:B------:R-:W-:Y:S01]  /*4740*/  FADD.FTZ R9, -R8, -RZ ;  /* 0x800000ff08097221 */ /* 0x000fe20000010100 */
[C---:B------:R-:W-:Y:S01]  /*4750*/  IMAD R0, R3.reuse, -0x800000, R0 ;  /* 0xff80000003007824 */ /* 0x040fe200078e0200 */
[----:B------:R-:W-:-:S04]  /*4760*/  IADD3 R3, PT, PT, R3, 0x7f, -R16 ;  /* 0x0000007f03037810 */ /* 0x000fc80007ffe810 */
[----:B------:R-:W-:Y:S01]  /*4770*/  IADD3 R3, PT, PT, R3, R6, RZ ;  /* 0x0000000603037210 */ /* 0x000fe20007ffe0ff */
[----:B0-----:R-:W-:-:S04]  /*4780*/  FFMA R10, R7, R9, 1 ;  /* 0x3f800000070a7423 */ /* 0x001fc80000000009 */
[----:B------:R-:W-:-:S04]  /*4790*/  FFMA R18, R7, R10, R7 ;  /* 0x0000000a07127223 */ /* 0x000fc80000000007 */
[----:B------:R-:W-:-:S04]  /*47a0*/  FFMA R7, R0, R18, RZ ;  /* 0x0000001200077223 */ /* 0x000fc800000000ff */
[----:B------:R-:W-:-:S04]  /*47b0*/  FFMA R10, R9, R7, R0 ;  /* 0x00000007090a7223 */ /* 0x000fc80000000000 */
[----:B------:R-:W-:-:S04]  /*47c0*/  FFMA R17, R18, R10, R7 ;  /* 0x0000000a12117223 */ /* 0x000fc80000000007 */
[----:B------:R-:W-:-:S04]  /*47d0*/  FFMA R10, R9, R17, R0 ;  /* 0x00000011090a7223 */ /* 0x000fc80000000000 */
[----:B------:R-:W-:-:S05]  /*47e0*/  FFMA R7, R18, R10, R17 ;  /* 0x0000000a12077223 */ /* 0x000fca0000000011 */
[----:B------:R-:W-:-:S04]  /*47f0*/  SHF.R.U32.HI R0, RZ, 0x17, R7 ;  /* 0x00000017ff007819 */ /* 0x000fc80000011607 */
[----:B------:R-:W-:-:S05]  /*4800*/  LOP3.LUT R0, R0, 0xff, RZ, 0xc0, !PT ;  /* 0x000000ff00007812 */ /* 0x000fca00078ec0ff */
[----:B------:R-:W-:-:S05]  /*4810*/  IMAD.IADD R8, R0, 0x1, R3 ;  /* 0x0000000100087824 */ /* 0x000fca00078e0203 */
[----:B------:R-:W-:-:S04]  /*4820*/  IADD3 R0, PT, PT, R8, -0x1, RZ ;  /* 0xffffffff08007810 */ /* 0x000fc80007ffe0ff */
[----:B------:R-:W-:-:S13]  /*4830*/  ISETP.GE.U32.AND P0, PT, R0, 0xfe, PT ;  /* 0x000000fe0000780c */ /* 0x000fda0003f06070 */
[----:B------:R-:W-:Y:S05]  /*4840*/  @!P0 BRA `(.L_x_43) ;  /* 0x0000000000808947 */ /* 0x000fea0003800000 */
[----:B------:R-:W-:-:S13]  /*4850*/  ISETP.GT.AND P0, PT, R8, 0xfe, PT ;  /* 0x000000fe0800780c */ /* 0x000fda0003f04270 */
[----:B------:R-:W-:Y:S05]  /*4860*/  @P0 BRA `(.L_x_44) ;  /* 0x00000000006c0947 */ /* 0x000fea0003800000 */
[----:B------:R-:W-:-:S13]  /*4870*/  ISETP.GE.AND P0, PT, R8, 0x1, PT ;  /* 0x000000010800780c */ /* 0x000fda0003f06270 */
[----:B------:R-:W-:Y:S05]  /*4880*/  @P0 BRA `(.L_x_45) ;  /* 0x0000000000740947 */ /* 0x000fea0003800000 */
[----:B------:R-:W-:Y:S02]  /*4890*/  ISETP.GE.AND P0, PT, R8, -0x18, PT ;  /* 0xffffffe80800780c */ /* 0x000fe40003f06270 */
[----:B------:R-:W-:-:S11]  /*48a0*/  LOP3.LUT R7, R7, 0x80000000, RZ, 0xc0, !PT ;  /* 0x8000000007077812 */ /* 0x000fd600078ec0ff */
[----:B------:R-:W-:Y:S05]  /*48b0*/  @!P0 BRA `(.L_x_45) ;  /* 0x0000000000688947 */ /* 0x000fea0003800000 */
[-CC-:B------:R-:W-:Y:S01]  /*48c0*/  FFMA.RZ R0, R18, R10.reuse, R17.reuse ;  /* 0x0000000a12007223 */ /* 0x180fe2000000c011 */
[----:B------:R-:W-:Y:S02]  /*48d0*/  VIADD R9, R8, 0x20 ;  /* 0x0000002008097836 */ /* 0x000fe40000000000 */
[-CC-:B------:R-:W-:Y:S01]  /*48e0*/  FFMA.RM R3, R18, R10.reuse, R17.reuse ;  /* 0x0000000a12037223 */ /* 0x180fe20000004011 */
[----:B------:R-:W-:Y:S02]  /*48f0*/  ISETP.NE.AND P2, PT, R8, RZ, PT ;  /* 0x000000ff0800720c */ /* 0x000fe40003f45270 */
[----:B------:R-:W-:Y:S01]  /*4900*/  LOP3.LUT R6, R0, 0x7fffff, RZ, 0xc0, !PT ;  /* 0x007fffff00067812 */ /* 0x000fe200078ec0ff */
[----:B------:R-:W-:Y:S01]  /*4910*/  FFMA.RP R0, R18, R10, R17 ;  /* 0x0000000a12007223 */ /* 0x000fe20000008011 */
[----:B------:R-:W-:Y:S02]  /*4920*/  ISETP.NE.AND P0, PT, R8, RZ, PT ;  /* 0x000000ff0800720c */ /* 0x000fe40003f05270 */
[----:B------:R-:W-:-:S02]  /*4930*/  LOP3.LUT R6, R6, 0x800000, RZ, 0xfc, !PT ;  /* 0x0080000006067812 */ /* 0x000fc400078efcff */
[----:B------:R-:W-:Y:S02]  /*4940*/  IADD3 R8, PT, PT, -R8, RZ, RZ ;  /* 0x000000ff08087210 */ /* 0x000fe40007ffe1ff */
[----:B------:R-:W-:Y:S02]  /*4950*/  SHF.L.U32 R9, R6, R9, RZ ;  /* 0x0000000906097219 */ /* 0x000fe400000006ff */
[----:B------:R-:W-:Y:S02]  /*4960*/  FSETP.NEU.FTZ.AND P1, PT, R0, R3, PT ;  /* 0x000000030000720b */ /* 0x000fe40003f3d000 */
[----:B------:R-:W-:Y:S02]  /*4970*/  SEL R3, R8, RZ, P2 ;  /* 0x000000ff08037207 */ /* 0x000fe40001000000 */
[----:B------:R-:W-:Y:S02]  /*4980*/  ISETP.NE.AND P0, PT, R9, RZ, P0 ;  /* 0x000000ff0900720c */ /* 0x000fe40000705270 */
[----:B------:R-:W-:-:S02]  /*4990*/  SHF.R.U32.HI R3, RZ, R3, R6 ;  /* 0x00000003ff037219 */ /* 0x000fc40000011606 */
[----:B------:R-:W-:Y:S02]  /*49a0*/  PLOP3.LUT P0, PT, P1, P0, PT, 0xf8, 0x8f ;  /* 0x00000000008f781c */ /* 0x000fe40000f01f70 */
[----:B------:R-:W-:Y:S02]  /*49b0*/  SHF.R.U32.HI R9, RZ, 0x1, R3 ;  /* 0x00000001ff097819 */ /* 0x000fe40000011603 */
[----:B------:R-:W-:-:S04]  /*49c0*/  SEL R0, RZ, 0x1, !P0 ;  /* 0x00000001ff007807 */ /* 0x000fc80004000000 */
[----:B------:R-:W-:-:S04]  /*49d0*/  LOP3.LUT R0, R0, 0x1, R9, 0xf8, !PT ;  /* 0x0000000100007812 */ /* 0x000fc800078ef809 */
[----:B------:R-:W-:-:S05]  /*49e0*/  LOP3.LUT R0, R0, R3, RZ, 0xc0, !PT ;  /* 0x0000000300007212 */ /* 0x000fca00078ec0ff */
[----:B------:R-:W-:-:S05]  /*49f0*/  IMAD.IADD R0, R9, 0x1, R0 ;  /* 0x0000000109007824 */ /* 0x000fca00078e0200 */
[----:B------:R-:W-:Y:S01]  /*4a00*/  LOP3.LUT R7, R0, R7, RZ, 0xfc, !PT ;  /* 0x0000000700077212 */ /* 0x000fe200078efcff */
[----:B------:R-:W-:Y:S06]  /*4a10*/  BRA `(.L_x_45) ;  /* 0x0000000000107947 */ /* 0x000fec0003800000 */
.L_x_44:
[----:B------:R-:W-:-:S04]  /*4a20*/  LOP3.LUT R7, R7, 0x80000000, RZ, 0xc0, !PT ;  /* 0x8000000007077812 */ /* 0x000fc800078ec0ff */
[----:B------:R-:W-:Y:S01]  /*4a30*/  LOP3.LUT R7, R7, 0x7f800000, RZ, 0xfc, !PT ;  /* 0x7f80000007077812 */ /* 0x000fe200078efcff */
[----:B------:R-:W-:Y:S06]  /*4a40*/  BRA `(.L_x_45) ;  /* 0x0000000000047947 */ /* 0x000fec0003800000 */
.L_x_43:
[----:B------:R-:W-:-:S07]  /*4a50*/  LEA R7, R3, R7, 0x17 ;  /* 0x0000000703077211 */ /* 0x000fce00078eb8ff */
.L_x_45:
[----:B------:R-:W-:Y:S05]  /*4a60*/  BSYNC.RECONVERGENT B3 ;  /* 0x0000000000037941 */ /* 0x000fea0003800200 */
.L_x_42:
[----:B------:R-:W-:Y:S05]  /*4a70*/  BRA `(.L_x_46) ;  /* 0x0000000000207947 */ /* 0x000fea0003800000 */
.L_x_41:
[----:B------:R-:W-:-:S04]  /*4a80*/  LOP3.LUT R0, R3, 0x80000000, R0, 0x48, !PT ;  /* 0x8000000003007812 */ /* 0x000fc800078e4800 */
[----:B------:R-:W-:Y:S01]  /*4a90*/  LOP3.LUT R7, R0, 0x7f800000, RZ, 0xfc, !PT ;  /* 0x7f80000000077812 */ /* 0x000fe200078efcff */
[----:B------:R-:W-:Y:S06]  /*4aa0*/  BRA `(.L_x_46) ;  /* 0x0000000000147947 */ /* 0x000fec0003800000 */
.L_x_40:
[----:B------:R-:W-:Y:S01]  /*4ab0*/  LOP3.LUT R7, R3, 0x80000000, R0, 0x48, !PT ;  /* 0x8000000003077812 */ /* 0x000fe200078e4800 */
[----:B------:R-:W-:Y:S06]  /*4ac0*/  BRA `(.L_x_46) ;  /* 0x00000000000c7947 */ /* 0x000fec0003800000 */
.L_x_39:
[----:B------:R-:W0:Y:S01]  /*4ad0*/  MUFU.RSQ R7, -QNAN ;  /* 0xffc0000000077908 */ /* 0x000e220000001400 */
[----:B------:R-:W-:Y:S05]  /*4ae0*/  BRA `(.L_x_46) ;  /* 0x0000000000047947 */ /* 0x000fea0003800000 */
.L_x_38:
[----:B------:R-:W-:-:S07]  /*4af0*/  FADD.FTZ R7, R0, R3 ;  /* 0x0000000300077221 */ /* 0x000fce0000010000 */
.L_x_46:
[----:B------:R-:W-:Y:S05]  /*4b00*/  BSYNC.RECONVERGENT B2 ;  /* 0x0000000000027941 */ /* 0x000fea0003800200 */
.L_x_36:
[----:B------:R-:W-:Y:S02]  /*4b10*/  HFMA2 R3, -RZ, RZ, 0, 0 ;  /* 0x00000000ff037431 */ /* 0x000fe400000001ff */
[----:B0-----:R-:W-:Y:S02]  /*4b20*/  IMAD.MOV.U32 R10, RZ, RZ, R7 ;  /* 0x000000ffff0a7224 */ /* 0x001fe400078e0007 */
[----:B------:R-:W-:Y:S05]  /*4b30*/  RET.REL.NODEC R2 `(_Z23matchTemplateGPU_kernelPiPfS_PxiiiiffS0_) ;  /* 0xffffffb402307950 */ /* 0x000fea0003c3ffff */
.L_x_47:
[----:B------:R-:W-:-:S00]  /*4b40*/  BRA `(.L_x_47) ;  /* 0xfffffffc00fc7947 */ /* 0x000fc0000383ffff */
[----:B------:R-:W-:-:S00]  /*4b50*/  NOP ;  /* 0x0000000000007918 */ /* 0x000fc00000000000 */
        /* <DEDUP_REMOVED lines=10> */
.L_x_50:


//--------------------- .nv.global.init           --------------------------
	.section	.nv.global.init,"aw",@progbits
	.align	4
.nv.global.init:
	.type		cosine,@object
	.size		cosine,(sine - cosine)
cosine:
        /*0000*/ 	.byte	0xf3, 0x04, 0x35, 0x3f, 0x00, 0x00, 0x80, 0x3f, 0xf3, 0x04, 0x35, 0x3f
	.type		sine,@object
	.size		sine,(.L_1 - sine)
sine:
        /*000c*/ 	.byte	0xf3, 0x04, 0x35, 0xbf, 0x00, 0x00, 0x00, 0x00, 0xf3, 0x04, 0x35, 0x3f
.L_1:


//--------------------- .nv.shared.reserved.0     --------------------------
	.section	.nv.shared.reserved.0,"aw",@nobits
	.weak		__nv_reservedSMEM_offset_0_alias
	.size		__nv_reservedSMEM_offset_0_alias, 0, 64
	.other		__nv_reservedSMEM_offset_0_alias,@"STO_CUDA_RESERVED_SHARED STV_DEFAULT"
__nv_reservedSMEM_offset_0_alias:
	.zero		0
	.zero		64


//--------------------- .nv.constant0._Z23matchTemplateGPU_kernelPiPfS_PxiiiiffS0_ --------------------------
	.section	.nv.constant0._Z23matchTemplateGPU_kernelPiPfS_PxiiiiffS0_,"a",@progbits
	.sectionflags	@""
	.align	4
.nv.constant0._Z23matchTemplateGPU_kernelPiPfS_PxiiiiffS0_:
	.zero		960


//--------------------- SYMBOLS --------------------------

	.type		.nv.reservedSmem.offset0,@object
	.size		.nv.reservedSmem.offset0,0x4
